	.target	sm_90a

	.elftype	@"ET_EXEC"


//--------------------- .note.nv.tkinfo           --------------------------
	.section	.note.nv.tkinfo,"",@"SHT_NOTE"
	.sectionflags	@"SHF_NOTE_NV_TKINFO"
	.tkinfo
        /*0018*/ 	.word	0x00000002
        /*0030*/ 	.string	""
        /*0030*/ 	.string	"ptxas"
        /*0030*/ 	.string	"Cuda compilation tools, release 13.0, V13.0.88"
        /*0030*/ 	.string	"Build cuda_13.0.r13.0/compiler.36424714_0"
        /*0030*/ 	.string	"-arch sm_90a -m 64 "



//--------------------- .note.nv.cuinfo           --------------------------
	.section	.note.nv.cuinfo,"",@"SHT_NOTE"
	.sectionflags	@"SHF_NOTE_NV_CUINFO"
        /*0018*/ 	.short	0x0002
        /*001a*/ 	.short	0x005a
        /*001c*/ 	.short	0x0082
	.zero		2


//--------------------- .nv.info                  --------------------------
	.section	.nv.info,"",@"SHT_CUDA_INFO"
	.align	4


	//----- nvinfo : EIATTR_REGCOUNT
	.align		4
        /*0000*/ 	.byte	0x04, 0x2f
        /*0002*/ 	.short	(.L_15 - .L_14)
	.align		4
.L_14:
        /*0004*/ 	.word	index@(_ZN7cutlass13device_kernelINS_4gemm6kernel13GemmUniversalIN4cute5tupleIJiiiiEEENS1_10collective13CollectiveMmaINS1_34MainloopSm90TmaGmmaWarpSpecializedILi14ENS5_IJNS4_1CILi1EEESB_SB_EEENS1_35KernelTmaWarpSpecializedCooperativeEEENS5_IJNSA_ILi128EEESF_NSA_ILi32EEEEEENS_10bfloat16_tENS5_IJSB_llEEESI_SJ_NS4_8TiledMMAINS4_8MMA_AtomIJNS4_4SM904GMMA28MMA_64x128x16_F32BF16BF16_SSILNSN_5MajorE1ELSP_1ELNSN_7ScaleInE1ELSQ_1EEEEEENS4_6LayoutINS5_IJNSA_ILi2EEESB_SB_EEENS5_IJSB_NSA_ILi0EEESW_EEEEENS5_IJNS4_10UnderscoreESZ_SZ_EEEEENS4_13SM90_TMA_LOADENS4_14ComposedLayoutINS4_7SwizzleILi3ELi4ELi3EEENS4_18smem_ptr_flag_bitsILi16EEENST_INS5_IJNSA_ILi64EEENSA_ILi8EEEEEENS5_IJSB_S18_EEEEEEEvNS4_8identityES12_S1D_vS1E_EENS_8epilogue10collective6detail29Sm90TmaWarpSpecializedAdapterINS1H_15DefaultEpilogueISI_NS5_IJlSB_lEEES1L_NS1G_6thread17LinearCombinationISI_Li1EffLNS1M_9ScaleType4KindE0ELNS_15FloatRoundStyleE2ESI_EENS1_15EpilogueDefaultEEEEEvvEEEEvNT_6ParamsE)
        /*0008*/ 	.word	0x000000a8


	//----- nvinfo : EIATTR_FRAME_SIZE
	.align		4
.L_15:
        /*000c*/ 	.byte	0x04, 0x11
        /*000e*/ 	.short	(.L_17 - .L_16)
	.align		4
.L_16:
        /*0010*/ 	.word	index@(_ZN7cutlass13device_kernelINS_4gemm6kernel13GemmUniversalIN4cute5tupleIJiiiiEEENS1_10collective13CollectiveMmaINS1_34MainloopSm90TmaGmmaWarpSpecializedILi14ENS5_IJNS4_1CILi1EEESB_SB_EEENS1_35KernelTmaWarpSpecializedCooperativeEEENS5_IJNSA_ILi128EEESF_NSA_ILi32EEEEEENS_10bfloat16_tENS5_IJSB_llEEESI_SJ_NS4_8TiledMMAINS4_8MMA_AtomIJNS4_4SM904GMMA28MMA_64x128x16_F32BF16BF16_SSILNSN_5MajorE1ELSP_1ELNSN_7ScaleInE1ELSQ_1EEEEEENS4_6LayoutINS5_IJNSA_ILi2EEESB_SB_EEENS5_IJSB_NSA_ILi0EEESW_EEEEENS5_IJNS4_10UnderscoreESZ_SZ_EEEEENS4_13SM90_TMA_LOADENS4_14ComposedLayoutINS4_7SwizzleILi3ELi4ELi3EEENS4_18smem_ptr_flag_bitsILi16EEENST_INS5_IJNSA_ILi64EEENSA_ILi8EEEEEENS5_IJSB_S18_EEEEEEEvNS4_8identityES12_S1D_vS1E_EENS_8epilogue10collective6detail29Sm90TmaWarpSpecializedAdapterINS1H_15DefaultEpilogueISI_NS5_IJlSB_lEEES1L_NS1G_6thread17LinearCombinationISI_Li1EffLNS1M_9ScaleType4KindE0ELNS_15FloatRoundStyleE2ESI_EENS1_15EpilogueDefaultEEEEEvvEEEEvNT_6ParamsE)
        /*0014*/ 	.word	0x00000000


	//----- nvinfo : EIATTR_MIN_STACK_SIZE
	.align		4
.L_17:
        /*0018*/ 	.byte	0x04, 0x12
        /*001a*/ 	.short	(.L_19 - .L_18)
	.align		4
.L_18:
        /*001c*/ 	.word	index@(_ZN7cutlass13device_kernelINS_4gemm6kernel13GemmUniversalIN4cute5tupleIJiiiiEEENS1_10collective13CollectiveMmaINS1_34MainloopSm90TmaGmmaWarpSpecializedILi14ENS5_IJNS4_1CILi1EEESB_SB_EEENS1_35KernelTmaWarpSpecializedCooperativeEEENS5_IJNSA_ILi128EEESF_NSA_ILi32EEEEEENS_10bfloat16_tENS5_IJSB_llEEESI_SJ_NS4_8TiledMMAINS4_8MMA_AtomIJNS4_4SM904GMMA28MMA_64x128x16_F32BF16BF16_SSILNSN_5MajorE1ELSP_1ELNSN_7ScaleInE1ELSQ_1EEEEEENS4_6LayoutINS5_IJNSA_ILi2EEESB_SB_EEENS5_IJSB_NSA_ILi0EEESW_EEEEENS5_IJNS4_10UnderscoreESZ_SZ_EEEEENS4_13SM90_TMA_LOADENS4_14ComposedLayoutINS4_7SwizzleILi3ELi4ELi3EEENS4_18smem_ptr_flag_bitsILi16EEENST_INS5_IJNSA_ILi64EEENSA_ILi8EEEEEENS5_IJSB_S18_EEEEEEEvNS4_8identityES12_S1D_vS1E_EENS_8epilogue10collective6detail29Sm90TmaWarpSpecializedAdapterINS1H_15DefaultEpilogueISI_NS5_IJlSB_lEEES1L_NS1G_6thread17LinearCombinationISI_Li1EffLNS1M_9ScaleType4KindE0ELNS_15FloatRoundStyleE2ESI_EENS1_15EpilogueDefaultEEEEEvvEEEEvNT_6ParamsE)
        /*0020*/ 	.word	0x00000000
.L_19:


//--------------------- .nv.compat                --------------------------
	.section	.nv.compat,"",@"SHT_CUDA_COMPAT_INFO"
	.align	4
        /*0000*/ 	.byte	0x02, 0x09, 0x01, 0x00, 0x02, 0x02, 0x04, 0x00, 0x02, 0x05, 0x05, 0x00, 0x03, 0x07, 0x01, 0x01
        /*0010*/ 	.byte	0x02, 0x03, 0x01, 0x00, 0x02, 0x06, 0x01, 0x00, 0x04, 0x0b, 0x08, 0x00, 0x00, 0x00, 0x00, 0x00
        /*0020*/ 	.byte	0x00, 0x00, 0x00, 0x00


//--------------------- .nv.info._ZN7cutlass13device_kernelINS_4gemm6kernel13GemmUniversalIN4cute5tupleIJiiiiEEENS1_10collective13CollectiveMmaINS1_34MainloopSm90TmaGmmaWarpSpecializedILi14ENS5_IJNS4_1CILi1EEESB_SB_EEENS1_35KernelTmaWarpSpecializedCooperativeEEENS5_IJNSA_ILi128EEESF_NSA_ILi32EEEEEENS_10bfloat16_tENS5_IJSB_llEEESI_SJ_NS4_8TiledMMAINS4_8MMA_AtomIJNS4_4SM904GMMA28MMA_64x128x16_F32BF16BF16_SSILNSN_5MajorE1ELSP_1ELNSN_7ScaleInE1ELSQ_1EEEEEENS4_6LayoutINS5_IJNSA_ILi2EEESB_SB_EEENS5_IJSB_NSA_ILi0EEESW_EEEEENS5_IJNS4_10UnderscoreESZ_SZ_EEEEENS4_13SM90_TMA_LOADENS4_14ComposedLayoutINS4_7SwizzleILi3ELi4ELi3EEENS4_18smem_ptr_flag_bitsILi16EEENST_INS5_IJNSA_ILi64EEENSA_ILi8EEEEEENS5_IJSB_S18_EEEEEEEvNS4_8identityES12_S1D_vS1E_EENS_8epilogue10collective6detail29Sm90TmaWarpSpecializedAdapterINS1H_15DefaultEpilogueISI_NS5_IJlSB_lEEES1L_NS1G_6thread17LinearCombinationISI_Li1EffLNS1M_9ScaleType4KindE0ELNS_15FloatRoundStyleE2ESI_EENS1_15EpilogueDefaultEEEEEvvEEEEvNT_6ParamsE --------------------------
	.section	.nv.info._ZN7cutlass13device_kernelINS_4gemm6kernel13GemmUniversalIN4cute5tupleIJiiiiEEENS1_10collective13CollectiveMmaINS1_34MainloopSm90TmaGmmaWarpSpecializedILi14ENS5_IJNS4_1CILi1EEESB_SB_EEENS1_35KernelTmaWarpSpecializedCooperativeEEENS5_IJNSA_ILi128EEESF_NSA_ILi32EEEEEENS_10bfloat16_tENS5_IJSB_llEEESI_SJ_NS4_8TiledMMAINS4_8MMA_AtomIJNS4_4SM904GMMA28MMA_64x128x16_F32BF16BF16_SSILNSN_5MajorE1ELSP_1ELNSN_7ScaleInE1ELSQ_1EEEEEENS4_6LayoutINS5_IJNSA_ILi2EEESB_SB_EEENS5_IJSB_NSA_ILi0EEESW_EEEEENS5_IJNS4_10UnderscoreESZ_SZ_EEEEENS4_13SM90_TMA_LOADENS4_14ComposedLayoutINS4_7SwizzleILi3ELi4ELi3EEENS4_18smem_ptr_flag_bitsILi16EEENST_INS5_IJNSA_ILi64EEENSA_ILi8EEEEEENS5_IJSB_S18_EEEEEEEvNS4_8identityES12_S1D_vS1E_EENS_8epilogue10collective6detail29Sm90TmaWarpSpecializedAdapterINS1H_15DefaultEpilogueISI_NS5_IJlSB_lEEES1L_NS1G_6thread17LinearCombinationISI_Li1EffLNS1M_9ScaleType4KindE0ELNS_15FloatRoundStyleE2ESI_EENS1_15EpilogueDefaultEEEEEvvEEEEvNT_6ParamsE,"",@"SHT_CUDA_INFO"
	.sectionflags	@""
	.align	4


	//----- nvinfo : EIATTR_CUDA_API_VERSION
	.align		4
        /*0000*/ 	.byte	0x04, 0x37
        /*0002*/ 	.short	(.L_21 - .L_20)
.L_20:
        /*0004*/ 	.word	0x00000082


	//----- nvinfo : EIATTR_KPARAM_INFO
	.align		4
.L_21:
        /*0008*/ 	.byte	0x04, 0x17
        /*000a*/ 	.short	(.L_23 - .L_22)
.L_22:
        /*000c*/ 	.word	0x00000000
        /*0010*/ 	.short	0x0000
        /*0012*/ 	.short	0x0070
        /*0014*/ 	.byte	0x00, 0xf0, 0x01, 0x10


	//----- nvinfo : EIATTR_SPARSE_MMA_MASK
	.align		4
.L_23:
        /*0018*/ 	.byte	0x03, 0x50
        /*001a*/ 	.short	0x0000


	//----- nvinfo : EIATTR_MAXREG_COUNT
	.align		4
        /*001c*/ 	.byte	0x03, 0x1b
        /*001e*/ 	.short	0x00a8


	//----- nvinfo : EIATTR_NUM_BARRIERS
	.align		4
        /*0020*/ 	.byte	0x02, 0x4c
        /*0022*/ 	.byte	0x01
	.zero		1


	//----- nvinfo : EIATTR_EXTERNS
	.align		4
        /*0024*/ 	.byte	0x04, 0x0f
        /*0026*/ 	.short	(.L_25 - .L_24)


	//   ....[0]....
	.align		4
.L_24:
        /*0028*/ 	.word	index@(__assertfail)


	//----- nvinfo : EIATTR_MERCURY_ISA_VERSION
	.align		4
.L_25:
        /*002c*/ 	.byte	0x03, 0x5f
        /*002e*/ 	.short	0x0101


	//----- nvinfo : EIATTR_INT_WARP_WIDE_INSTR_OFFSETS
	.align		4
        /*0030*/ 	.byte	0x04, 0x31
        /*0032*/ 	.short	(.L_27 - .L_26)


	//   ....[0]....
.L_26:
        /*0034*/ 	.word	0x00000520


	//   ....[1]....
        /*0038*/ 	.word	0x00000550


	//   ....[2]....
        /*003c*/ 	.word	0x00000630


	//----- nvinfo : EIATTR_COOP_GROUP_MASK_REGIDS
	.align		4
.L_27:
        /*0040*/ 	.byte	0x04, 0x29
        /*0042*/ 	.short	(.L_29 - .L_28)


	//   ....[0]....
.L_28:
        /*0044*/ 	.word	0xffffffff


	//   ....[1]....
        /*0048*/ 	.word	0xffffffff


	//   ....[2]....
        /*004c*/ 	.word	0xffffffff


	//   ....[3]....
        /*0050*/ 	.word	0xffffffff


	//   ....[4]....
        /*0054*/ 	.word	0xffffffff


	//----- nvinfo : EIATTR_COOP_GROUP_INSTR_OFFSETS
	.align		4
.L_29:
        /*0058*/ 	.byte	0x04, 0x28
        /*005a*/ 	.short	(.L_31 - .L_30)


	//   ....[0]....
.L_30:
        /*005c*/ 	.word	0x00000060


	//   ....[1]....
        /*0060*/ 	.word	0x00000070


	//   ....[2]....
        /*0064*/ 	.word	0x00000130


	//   ....[3]....
        /*0068*/ 	.word	0x00000430


	//   ....[4]....
        /*006c*/ 	.word	0x000010e0


	//----- nvinfo : EIATTR_REG_RECONFIG
	.align		4
.L_31:
        /*0070*/ 	.byte	0x01, 0x54
	.zero		2


	//----- nvinfo : EIATTR_SYSCALL_OFFSETS
	.align		4
        /*0074*/ 	.byte	0x04, 0x46
        /*0076*/ 	.short	(.L_33 - .L_32)


	//   ....[0]....
.L_32:
        /*0078*/ 	.word	0x000012a0


	//----- nvinfo : EIATTR_MBARRIER_INSTR_OFFSETS
	.align		4
.L_33:
        /*007c*/ 	.byte	0x04, 0x39
        /*007e*/ 	.short	(.L_35 - .L_34)


	//   ....[0]....
.L_34:
        /*0080*/ 	.word	0x00000250
        /*0084*/ 	.word	0x000000ff
        /*0088*/ 	.word	0x00000000
        /*008c*/ 	.short	0x0100
        /*008e*/ 	.byte	0x08
	.zero		1


	//   ....[1]....
        /*0090*/ 	.word	0x00000260
        /*0094*/ 	.word	0x000000ff
        /*0098*/ 	.word	0x00000070
        /*009c*/ 	.short	0x0100
        /*009e*/ 	.byte	0x08
	.zero		1


	//   ....[2]....
        /*00a0*/ 	.word	0x00000270
        /*00a4*/ 	.word	0x000000ff
        /*00a8*/ 	.word	0x00000008
        /*00ac*/ 	.short	0x0100
        /*00ae*/ 	.byte	0x08
	.zero		1


	//   ....[3]....
        /*00b0*/ 	.word	0x00000280
        /*00b4*/ 	.word	0x000000ff
        /*00b8*/ 	.word	0x00000078
        /*00bc*/ 	.short	0x0100
        /*00be*/ 	.byte	0x08
	.zero		1


	//   ....[4]....
        /*00c0*/ 	.word	0x00000290
        /*00c4*/ 	.word	0x000000ff
        /*00c8*/ 	.word	0x00000010
        /*00cc*/ 	.short	0x0100
        /*00ce*/ 	.byte	0x08
	.zero		1


	//   ....[5]....
        /*00d0*/ 	.word	0x000002a0
        /*00d4*/ 	.word	0x000000ff
        /*00d8*/ 	.word	0x00000080
        /*00dc*/ 	.short	0x0100
        /*00de*/ 	.byte	0x08
	.zero		1


	//   ....[6]....
        /*00e0*/ 	.word	0x000002b0
        /*00e4*/ 	.word	0x000000ff
        /*00e8*/ 	.word	0x00000018
        /*00ec*/ 	.short	0x0100
        /*00ee*/ 	.byte	0x08
	.zero		1


	//   ....[7]....
        /*00f0*/ 	.word	0x000002c0
        /*00f4*/ 	.word	0x000000ff
        /*00f8*/ 	.word	0x00000088
        /*00fc*/ 	.short	0x0100
        /*00fe*/ 	.byte	0x08
	.zero		1


	//   ....[8]....
        /*0100*/ 	.word	0x000002d0
        /*0104*/ 	.word	0x000000ff
        /*0108*/ 	.word	0x00000020
        /*010c*/ 	.short	0x0100
        /*010e*/ 	.byte	0x08
	.zero		1


	//   ....[9]....
        /*0110*/ 	.word	0x000002e0
        /*0114*/ 	.word	0x000000ff
        /*0118*/ 	.word	0x00000090
        /*011c*/ 	.short	0x0100
        /*011e*/ 	.byte	0x08
	.zero		1


	//   ....[10]....
        /*0120*/ 	.word	0x000002f0
        /*0124*/ 	.word	0x000000ff
        /*0128*/ 	.word	0x00000028
        /*012c*/ 	.short	0x0100
        /*012e*/ 	.byte	0x08
	.zero		1


	//   ....[11]....
        /*0130*/ 	.word	0x00000300
        /*0134*/ 	.word	0x000000ff
        /*0138*/ 	.word	0x00000098
        /*013c*/ 	.short	0x0100
        /*013e*/ 	.byte	0x08
	.zero		1


	//   ....[12]....
        /*0140*/ 	.word	0x00000310
        /*0144*/ 	.word	0x000000ff
        /*0148*/ 	.word	0x00000030
        /*014c*/ 	.short	0x0100
        /*014e*/ 	.byte	0x08
	.zero		1


	//   ....[13]....
        /*0150*/ 	.word	0x00000320
        /*0154*/ 	.word	0x000000ff
        /*0158*/ 	.word	0x000000a0
        /*015c*/ 	.short	0x0100
        /*015e*/ 	.byte	0x08
	.zero		1


	//   ....[14]....
        /*0160*/ 	.word	0x00000330
        /*0164*/ 	.word	0x000000ff
        /*0168*/ 	.word	0x00000038
        /*016c*/ 	.short	0x0100
        /*016e*/ 	.byte	0x08
	.zero		1


	//   ....[15]....
        /*0170*/ 	.word	0x00000340
        /*0174*/ 	.word	0x000000ff
        /*0178*/ 	.word	0x000000a8
        /*017c*/ 	.short	0x0100
        /*017e*/ 	.byte	0x08
	.zero		1


	//   ....[16]....
        /*0180*/ 	.word	0x00000350
        /*0184*/ 	.word	0x000000ff
        /*0188*/ 	.word	0x00000040
        /*018c*/ 	.short	0x0100
        /*018e*/ 	.byte	0x08
	.zero		1


	//   ....[17]....
        /*0190*/ 	.word	0x00000360
        /*0194*/ 	.word	0x000000ff
        /*0198*/ 	.word	0x000000b0
        /*019c*/ 	.short	0x0100
        /*019e*/ 	.byte	0x08
	.zero		1


	//   ....[18]....
        /*01a0*/ 	.word	0x00000370
        /*01a4*/ 	.word	0x000000ff
        /*01a8*/ 	.word	0x00000048
        /*01ac*/ 	.short	0x0100
        /*01ae*/ 	.byte	0x08
	.zero		1


	//   ....[19]....
        /*01b0*/ 	.word	0x00000380
        /*01b4*/ 	.word	0x000000ff
        /*01b8*/ 	.word	0x000000b8
        /*01bc*/ 	.short	0x0100
        /*01be*/ 	.byte	0x08
	.zero		1


	//   ....[20]....
        /*01c0*/ 	.word	0x00000390
        /*01c4*/ 	.word	0x000000ff
        /*01c8*/ 	.word	0x00000050
        /*01cc*/ 	.short	0x0100
        /*01ce*/ 	.byte	0x08
	.zero		1


	//   ....[21]....
        /*01d0*/ 	.word	0x000003a0
        /*01d4*/ 	.word	0x000000ff
        /*01d8*/ 	.word	0x000000c0
        /*01dc*/ 	.short	0x0100
        /*01de*/ 	.byte	0x08
	.zero		1


	//   ....[22]....
        /*01e0*/ 	.word	0x000003b0
        /*01e4*/ 	.word	0x000000ff
        /*01e8*/ 	.word	0x00000058
        /*01ec*/ 	.short	0x0100
        /*01ee*/ 	.byte	0x08
	.zero		1


	//   ....[23]....
        /*01f0*/ 	.word	0x000003c0
        /*01f4*/ 	.word	0x000000ff
        /*01f8*/ 	.word	0x000000c8
        /*01fc*/ 	.short	0x0100
        /*01fe*/ 	.byte	0x08
	.zero		1


	//   ....[24]....
        /*0200*/ 	.word	0x000003d0
        /*0204*/ 	.word	0x000000ff
        /*0208*/ 	.word	0x00000060
        /*020c*/ 	.short	0x0100
        /*020e*/ 	.byte	0x08
	.zero		1


	//   ....[25]....
        /*0210*/ 	.word	0x000003e0
        /*0214*/ 	.word	0x000000ff
        /*0218*/ 	.word	0x000000d0
        /*021c*/ 	.short	0x0100
        /*021e*/ 	.byte	0x08
	.zero		1


	//   ....[26]....
        /*0220*/ 	.word	0x000003f0
        /*0224*/ 	.word	0x000000ff
        /*0228*/ 	.word	0x00000068
        /*022c*/ 	.short	0x0100
        /*022e*/ 	.byte	0x08
	.zero		1


	//   ....[27]....
        /*0230*/ 	.word	0x00000400
        /*0234*/ 	.word	0x000000ff
        /*0238*/ 	.word	0x000000d8
        /*023c*/ 	.short	0x0100
        /*023e*/ 	.byte	0x08
	.zero		1


	//   ....[28]....
        /*0240*/ 	.word	0x000006a0
        /*0244*/ 	.word	0x000000ff
        /*0248*/ 	.word	0x000000f0
        /*024c*/ 	.short	0x0100
        /*024e*/ 	.byte	0x06
	.zero		1


	//   ....[29]....
        /*0250*/ 	.word	0x00000700
        /*0254*/ 	.word	0x000000ff
        /*0258*/ 	.word	0x000000f8
        /*025c*/ 	.short	0x0100
        /*025e*/ 	.byte	0x06
	.zero		1


	//   ....[30]....
        /*0260*/ 	.word	0x00001320
        /*0264*/ 	.word	0x00000003
        /*0268*/ 	.word	0x00000000
        /*026c*/ 	.short	0x010a
        /*026e*/ 	.byte	0x3f
	.zero		1


	//   ....[31]....
        /*0270*/ 	.word	0x00001360
        /*0274*/ 	.word	0x00000003
        /*0278*/ 	.word	0x00000000
        /*027c*/ 	.short	0x010a
        /*027e*/ 	.byte	0x3f
	.zero		1


	//   ....[32]....
        /*0280*/ 	.word	0x000015f0
        /*0284*/ 	.word	0x000000ff
        /*0288*/ 	.word	0x00000000
        /*028c*/ 	.short	0x010a
        /*028e*/ 	.byte	0x04
	.zero		1


	//   ....[33]....
        /*0290*/ 	.word	0x00001630
        /*0294*/ 	.word	0x000000ff
        /*0298*/ 	.word	0x00000000
        /*029c*/ 	.short	0x010a
        /*029e*/ 	.byte	0x04
	.zero		1


	//   ....[34]....
        /*02a0*/ 	.word	0x00001790
        /*02a4*/ 	.word	0x000000ff
        /*02a8*/ 	.word	0x00000000
        /*02ac*/ 	.short	0x0101
        /*02ae*/ 	.byte	0x04
	.zero		1


	//   ....[35]....
        /*02b0*/ 	.word	0x000019a0
        /*02b4*/ 	.word	0x000000ff
        /*02b8*/ 	.word	0x00000000
        /*02bc*/ 	.short	0x0101
        /*02be*/ 	.byte	0x06
	.zero		1


	//   ....[36]....
        /*02c0*/ 	.word	0x00006d70
        /*02c4*/ 	.word	0x0000000e
        /*02c8*/ 	.word	0x00000070
        /*02cc*/ 	.short	0x010a
        /*02ce*/ 	.byte	0x3f
	.zero		1


	//   ....[37]....
        /*02d0*/ 	.word	0x00007170
        /*02d4*/ 	.word	0x00000006
        /*02d8*/ 	.word	0x000000f8
        /*02dc*/ 	.short	0x0101
        /*02de*/ 	.byte	0x3f
	.zero		1


	//   ....[38]....
        /*02e0*/ 	.word	0x000078a0
        /*02e4*/ 	.word	0x00000007
        /*02e8*/ 	.word	0x00000000
        /*02ec*/ 	.short	0x010a
        /*02ee*/ 	.byte	0x3f
	.zero		1


	//   ....[39]....
        /*02f0*/ 	.word	0x00007920
        /*02f4*/ 	.word	0x00000009
        /*02f8*/ 	.word	0x00000000
        /*02fc*/ 	.short	0x010a
        /*02fe*/ 	.byte	0x3f
	.zero		1


	//   ....[40]....
        /*0300*/ 	.word	0x000079b0
        /*0304*/ 	.word	0x00000006
        /*0308*/ 	.word	0x00000000
        /*030c*/ 	.short	0x010a
        /*030e*/ 	.byte	0x3f
	.zero		1


	//   ....[41]....
        /*0310*/ 	.word	0x00007a40
        /*0314*/ 	.word	0x00000009
        /*0318*/ 	.word	0x00000000
        /*031c*/ 	.short	0x010a
        /*031e*/ 	.byte	0x3f
	.zero		1


	//   ....[42]....
        /*0320*/ 	.word	0x00007ad0
        /*0324*/ 	.word	0x00000006
        /*0328*/ 	.word	0x00000000
        /*032c*/ 	.short	0x010a
        /*032e*/ 	.byte	0x3f
	.zero		1


	//   ....[43]....
        /*0330*/ 	.word	0x00007b60
        /*0334*/ 	.word	0x00000009
        /*0338*/ 	.word	0x00000000
        /*033c*/ 	.short	0x010a
        /*033e*/ 	.byte	0x3f
	.zero		1


	//   ....[44]....
        /*0340*/ 	.word	0x00007bf0
        /*0344*/ 	.word	0x00000006
        /*0348*/ 	.word	0x00000000
        /*034c*/ 	.short	0x010a
        /*034e*/ 	.byte	0x3f
	.zero		1


	//   ....[45]....
        /*0350*/ 	.word	0x00007c80
        /*0354*/ 	.word	0x00000009
        /*0358*/ 	.word	0x00000000
        /*035c*/ 	.short	0x010a
        /*035e*/ 	.byte	0x3f
	.zero		1


	//   ....[46]....
        /*0360*/ 	.word	0x00007d10
        /*0364*/ 	.word	0x00000006
        /*0368*/ 	.word	0x00000000
        /*036c*/ 	.short	0x010a
        /*036e*/ 	.byte	0x3f
	.zero		1


	//   ....[47]....
        /*0370*/ 	.word	0x00007da0
        /*0374*/ 	.word	0x00000009
        /*0378*/ 	.word	0x00000000
        /*037c*/ 	.short	0x010a
        /*037e*/ 	.byte	0x3f
	.zero		1


	//   ....[48]....
        /*0380*/ 	.word	0x00007e30
        /*0384*/ 	.word	0x00000006
        /*0388*/ 	.word	0x00000000
        /*038c*/ 	.short	0x010a
        /*038e*/ 	.byte	0x3f
	.zero		1


	//   ....[49]....
        /*0390*/ 	.word	0x00007ec0
        /*0394*/ 	.word	0x00000009
        /*0398*/ 	.word	0x00000000
        /*039c*/ 	.short	0x010a
        /*039e*/ 	.byte	0x3f
	.zero		1


	//   ....[50]....
        /*03a0*/ 	.word	0x00007f50
        /*03a4*/ 	.word	0x00000006
        /*03a8*/ 	.word	0x00000000
        /*03ac*/ 	.short	0x010a
        /*03ae*/ 	.byte	0x3f
	.zero		1


	//   ....[51]....
        /*03b0*/ 	.word	0x00007fe0
        /*03b4*/ 	.word	0x00000003
        /*03b8*/ 	.word	0x00000000
        /*03bc*/ 	.short	0x010a
        /*03be*/ 	.byte	0x3f
	.zero		1


	//   ....[52]....
        /*03c0*/ 	.word	0x00008040
        /*03c4*/ 	.word	0x00000003
        /*03c8*/ 	.word	0x00000000
        /*03cc*/ 	.short	0x010a
        /*03ce*/ 	.byte	0x3f
	.zero		1


	//   ....[53]....
        /*03d0*/ 	.word	0x000080a0
        /*03d4*/ 	.word	0x00000004
        /*03d8*/ 	.word	0x00000000
        /*03dc*/ 	.short	0x010a
        /*03de*/ 	.byte	0x3f
	.zero		1


	//   ....[54]....
        /*03e0*/ 	.word	0x00008170
        /*03e4*/ 	.word	0x0000000e
        /*03e8*/ 	.word	0x00000070
        /*03ec*/ 	.short	0x010a
        /*03ee*/ 	.byte	0x3f
	.zero		1


	//   ....[55]....
        /*03f0*/ 	.word	0x00008240
        /*03f4*/ 	.word	0x00000007
        /*03f8*/ 	.word	0x00000000
        /*03fc*/ 	.short	0x010a
        /*03fe*/ 	.byte	0x3f
	.zero		1


	//   ....[56]....
        /*0400*/ 	.word	0x00008290
        /*0404*/ 	.word	0x00000009
        /*0408*/ 	.word	0x00000000
        /*040c*/ 	.short	0x010a
        /*040e*/ 	.byte	0x3f
	.zero		1


	//   ....[57]....
        /*0410*/ 	.word	0x000082e0
        /*0414*/ 	.word	0x00000006
        /*0418*/ 	.word	0x00000000
        /*041c*/ 	.short	0x010a
        /*041e*/ 	.byte	0x3f
	.zero		1


	//   ....[58]....
        /*0420*/ 	.word	0x00008330
        /*0424*/ 	.word	0x00000009
        /*0428*/ 	.word	0x00000000
        /*042c*/ 	.short	0x010a
        /*042e*/ 	.byte	0x3f
	.zero		1


	//   ....[59]....
        /*0430*/ 	.word	0x00008380
        /*0434*/ 	.word	0x00000006
        /*0438*/ 	.word	0x00000000
        /*043c*/ 	.short	0x010a
        /*043e*/ 	.byte	0x3f
	.zero		1


	//   ....[60]....
        /*0440*/ 	.word	0x000083d0
        /*0444*/ 	.word	0x00000009
        /*0448*/ 	.word	0x00000000
        /*044c*/ 	.short	0x010a
        /*044e*/ 	.byte	0x3f
	.zero		1


	//   ....[61]....
        /*0450*/ 	.word	0x00008420
        /*0454*/ 	.word	0x00000006
        /*0458*/ 	.word	0x00000000
        /*045c*/ 	.short	0x010a
        /*045e*/ 	.byte	0x3f
	.zero		1


	//   ....[62]....
        /*0460*/ 	.word	0x00008470
        /*0464*/ 	.word	0x00000009
        /*0468*/ 	.word	0x00000000
        /*046c*/ 	.short	0x010a
        /*046e*/ 	.byte	0x3f
	.zero		1


	//   ....[63]....
        /*0470*/ 	.word	0x000084c0
        /*0474*/ 	.word	0x00000006
        /*0478*/ 	.word	0x00000000
        /*047c*/ 	.short	0x010a
        /*047e*/ 	.byte	0x3f
	.zero		1


	//   ....[64]....
        /*0480*/ 	.word	0x00008510
        /*0484*/ 	.word	0x00000009
        /*0488*/ 	.word	0x00000000
        /*048c*/ 	.short	0x010a
        /*048e*/ 	.byte	0x3f
	.zero		1


	//   ....[65]....
        /*0490*/ 	.word	0x00008560
        /*0494*/ 	.word	0x00000006
        /*0498*/ 	.word	0x00000000
        /*049c*/ 	.short	0x010a
        /*049e*/ 	.byte	0x3f
	.zero		1


	//   ....[66]....
        /*04a0*/ 	.word	0x000085b0
        /*04a4*/ 	.word	0x00000009
        /*04a8*/ 	.word	0x00000000
        /*04ac*/ 	.short	0x010a
        /*04ae*/ 	.byte	0x3f
	.zero		1


	//   ....[67]....
        /*04b0*/ 	.word	0x00008600
        /*04b4*/ 	.word	0x00000006
        /*04b8*/ 	.word	0x00000000
        /*04bc*/ 	.short	0x010a
        /*04be*/ 	.byte	0x3f
	.zero		1


	//----- nvinfo : EIATTR_NUM_MBARRIERS
	.align		4
.L_35:
        /*04c0*/ 	.byte	0x03, 0x38
        /*04c2*/ 	.short	0x001e


	//----- nvinfo : EIATTR_EXIT_INSTR_OFFSETS
	.align		4
        /*04c4*/ 	.byte	0x04, 0x1c
        /*04c6*/ 	.short	(.L_37 - .L_36)


	//   ....[0]....
.L_36:
        /*04c8*/ 	.word	0x00000750


	//   ....[1]....
        /*04cc*/ 	.word	0x00001010


	//   ....[2]....
        /*04d0*/ 	.word	0x000063b0


	//   ....[3]....
        /*04d4*/ 	.word	0x000069e0


	//   ....[4]....
        /*04d8*/ 	.word	0x00008030


	//----- nvinfo : EIATTR_MAX_THREADS
	.align		4
.L_37:
        /*04dc*/ 	.byte	0x04, 0x05
        /*04de*/ 	.short	(.L_39 - .L_38)
.L_38:
        /*04e0*/ 	.word	0x00000180
        /*04e4*/ 	.word	0x00000001
        /*04e8*/ 	.word	0x00000001


	//----- nvinfo : EIATTR_CRS_STACK_SIZE
	.align		4
.L_39:
        /*04ec*/ 	.byte	0x04, 0x1e
        /*04ee*/ 	.short	(.L_41 - .L_40)
.L_40:
        /*04f0*/ 	.word	0x00000000


	//----- nvinfo : EIATTR_CBANK_PARAM_SIZE
	.align		4
.L_41:
        /*04f4*/ 	.byte	0x03, 0x19
        /*04f6*/ 	.short	0x0470


	//----- nvinfo : EIATTR_PARAM_CBANK
	.align		4
        /*04f8*/ 	.byte	0x04, 0x0a
        /*04fa*/ 	.short	(.L_43 - .L_42)
	.align		4
.L_42:
        /*04fc*/ 	.word	index@(.nv.constant0._ZN7cutlass13device_kernelINS_4gemm6kernel13GemmUniversalIN4cute5tupleIJiiiiEEENS1_10collective13CollectiveMmaINS1_34MainloopSm90TmaGmmaWarpSpecializedILi14ENS5_IJNS4_1CILi1EEESB_SB_EEENS1_35KernelTmaWarpSpecializedCooperativeEEENS5_IJNSA_ILi128EEESF_NSA_ILi32EEEEEENS_10bfloat16_tENS5_IJSB_llEEESI_SJ_NS4_8TiledMMAINS4_8MMA_AtomIJNS4_4SM904GMMA28MMA_64x128x16_F32BF16BF16_SSILNSN_5MajorE1ELSP_1ELNSN_7ScaleInE1ELSQ_1EEEEEENS4_6LayoutINS5_IJNSA_ILi2EEESB_SB_EEENS5_IJSB_NSA_ILi0EEESW_EEEEENS5_IJNS4_10UnderscoreESZ_SZ_EEEEENS4_13SM90_TMA_LOADENS4_14ComposedLayoutINS4_7SwizzleILi3ELi4ELi3EEENS4_18smem_ptr_flag_bitsILi16EEENST_INS5_IJNSA_ILi64EEENSA_ILi8EEEEEENS5_IJSB_S18_EEEEEEEvNS4_8identityES12_S1D_vS1E_EENS_8epilogue10collective6detail29Sm90TmaWarpSpecializedAdapterINS1H_15DefaultEpilogueISI_NS5_IJlSB_lEEES1L_NS1G_6thread17LinearCombinationISI_Li1EffLNS1M_9ScaleType4KindE0ELNS_15FloatRoundStyleE2ESI_EENS1_15EpilogueDefaultEEEEEvvEEEEvNT_6ParamsE)
        /*0500*/ 	.short	0x0210
        /*0502*/ 	.short	0x0470


	//----- nvinfo : EIATTR_SW_WAR
	.align		4
.L_43:
        /*0504*/ 	.byte	0x04, 0x36
        /*0506*/ 	.short	(.L_45 - .L_44)
.L_44:
        /*0508*/ 	.word	0x00000008
.L_45:


//--------------------- .nv.callgraph             --------------------------
	.section	.nv.callgraph,"",@"SHT_CUDA_CALLGRAPH"
	.align	4
	.sectionentsize	8
	.align		4
        /*0000*/ 	.word	0x00000000
	.align		4
        /*0004*/ 	.word	0xffffffff
	.align		4
        /*0008*/ 	.word	index@(_ZN7cutlass13device_kernelINS_4gemm6kernel13GemmUniversalIN4cute5tupleIJiiiiEEENS1_10collective13CollectiveMmaINS1_34MainloopSm90TmaGmmaWarpSpecializedILi14ENS5_IJNS4_1CILi1EEESB_SB_EEENS1_35KernelTmaWarpSpecializedCooperativeEEENS5_IJNSA_ILi128EEESF_NSA_ILi32EEEEEENS_10bfloat16_tENS5_IJSB_llEEESI_SJ_NS4_8TiledMMAINS4_8MMA_AtomIJNS4_4SM904GMMA28MMA_64x128x16_F32BF16BF16_SSILNSN_5MajorE1ELSP_1ELNSN_7ScaleInE1ELSQ_1EEEEEENS4_6LayoutINS5_IJNSA_ILi2EEESB_SB_EEENS5_IJSB_NSA_ILi0EEESW_EEEEENS5_IJNS4_10UnderscoreESZ_SZ_EEEEENS4_13SM90_TMA_LOADENS4_14ComposedLayoutINS4_7SwizzleILi3ELi4ELi3EEENS4_18smem_ptr_flag_bitsILi16EEENST_INS5_IJNSA_ILi64EEENSA_ILi8EEEEEENS5_IJSB_S18_EEEEEEEvNS4_8identityES12_S1D_vS1E_EENS_8epilogue10collective6detail29Sm90TmaWarpSpecializedAdapterINS1H_15DefaultEpilogueISI_NS5_IJlSB_lEEES1L_NS1G_6thread17LinearCombinationISI_Li1EffLNS1M_9ScaleType4KindE0ELNS_15FloatRoundStyleE2ESI_EENS1_15EpilogueDefaultEEEEEvvEEEEvNT_6ParamsE)
	.align		4
        /*000c*/ 	.word	index@(__assertfail)
	.align		4
        /*0010*/ 	.word	0x00000000
	.align		4
        /*0014*/ 	.word	0xfffffffe
	.align		4
        /*0018*/ 	.word	0x00000000
	.align		4
        /*001c*/ 	.word	0xfffffffd
	.align		4
        /*0020*/ 	.word	0x00000000
	.align		4
        /*0024*/ 	.word	0xfffffffc


//--------------------- .nv.constant4             --------------------------
	.section	.nv.constant4,"a",@progbits
	.align	8
	.align		8
.nv.constant4:
        /*0000*/ 	.dword	__assertfail
	.align		8
        /*0008*/ 	.dword	__unnamed_1
	.align		8
        /*0010*/ 	.dword	_ZN40_INTERNAL_4baf588b_4_k_cu_52c0ff01_232254cuda3std3__45__cpo5beginE
	.align		8
        /*0018*/ 	.dword	_ZN40_INTERNAL_4baf588b_4_k_cu_52c0ff01_232254cuda3std3__45__cpo3endE
	.align		8
        /*0020*/ 	.dword	_ZN40_INTERNAL_4baf588b_4_k_cu_52c0ff01_232254cuda3std3__45__cpo6cbeginE
	.align		8
        /*0028*/ 	.dword	_ZN40_INTERNAL_4baf588b_4_k_cu_52c0ff01_232254cuda3std3__45__cpo4cendE
	.align		8
        /*0030*/ 	.dword	_ZN40_INTERNAL_4baf588b_4_k_cu_52c0ff01_232254cuda3std3__442_GLOBAL__N__4baf588b_4_k_cu_52c0ff01_232256ignoreE
	.align		8
        /*0038*/ 	.dword	_ZN40_INTERNAL_4baf588b_4_k_cu_52c0ff01_232254cuda3std3__419piecewise_constructE
	.align		8
        /*0040*/ 	.dword	_ZN40_INTERNAL_4baf588b_4_k_cu_52c0ff01_232254cuda3std3__48in_placeE
	.align		8
        /*0048*/ 	.dword	_ZN40_INTERNAL_4baf588b_4_k_cu_52c0ff01_232254cuda3std6ranges3__45__cpo4swapE
	.align		8
        /*0050*/ 	.dword	_ZN40_INTERNAL_4baf588b_4_k_cu_52c0ff01_232254cuda3std6ranges3__45__cpo9iter_moveE
	.align		8
        /*0058*/ 	.dword	_ZN40_INTERNAL_4baf588b_4_k_cu_52c0ff01_232254cute7productE
	.align		8
        /*0060*/ 	.dword	_ZN40_INTERNAL_4baf588b_4_k_cu_52c0ff01_232254cute1_E
	.align		8
        /*0068*/ 	.dword	$str$22
	.align		8
        /*0070*/ 	.dword	$str$23


//--------------------- .text._ZN7cutlass13device_kernelINS_4gemm6kernel13GemmUniversalIN4cute5tupleIJiiiiEEENS1_10collective13CollectiveMmaINS1_34MainloopSm90TmaGmmaWarpSpecializedILi14ENS5_IJNS4_1CILi1EEESB_SB_EEENS1_35KernelTmaWarpSpecializedCooperativeEEENS5_IJNSA_ILi128EEESF_NSA_ILi32EEEEEENS_10bfloat16_tENS5_IJSB_llEEESI_SJ_NS4_8TiledMMAINS4_8MMA_AtomIJNS4_4SM904GMMA28MMA_64x128x16_F32BF16BF16_SSILNSN_5MajorE1ELSP_1ELNSN_7ScaleInE1ELSQ_1EEEEEENS4_6LayoutINS5_IJNSA_ILi2EEESB_SB_EEENS5_IJSB_NSA_ILi0EEESW_EEEEENS5_IJNS4_10UnderscoreESZ_SZ_EEEEENS4_13SM90_TMA_LOADENS4_14ComposedLayoutINS4_7SwizzleILi3ELi4ELi3EEENS4_18smem_ptr_flag_bitsILi16EEENST_INS5_IJNSA_ILi64EEENSA_ILi8EEEEEENS5_IJSB_S18_EEEEEEEvNS4_8identityES12_S1D_vS1E_EENS_8epilogue10collective6detail29Sm90TmaWarpSpecializedAdapterINS1H_15DefaultEpilogueISI_NS5_IJlSB_lEEES1L_NS1G_6thread17LinearCombinationISI_Li1EffLNS1M_9ScaleType4KindE0ELNS_15FloatRoundStyleE2ESI_EENS1_15EpilogueDefaultEEEEEvvEEEEvNT_6ParamsE --------------------------
	.section	.text._ZN7cutlass13device_kernelINS_4gemm6kernel13GemmUniversalIN4cute5tupleIJiiiiEEENS1_10collective13CollectiveMmaINS1_34MainloopSm90TmaGmmaWarpSpecializedILi14ENS5_IJNS4_1CILi1EEESB_SB_EEENS1_35KernelTmaWarpSpecializedCooperativeEEENS5_IJNSA_ILi128EEESF_NSA_ILi32EEEEEENS_10bfloat16_tENS5_IJSB_llEEESI_SJ_NS4_8TiledMMAINS4_8MMA_AtomIJNS4_4SM904GMMA28MMA_64x128x16_F32BF16BF16_SSILNSN_5MajorE1ELSP_1ELNSN_7ScaleInE1ELSQ_1EEEEEENS4_6LayoutINS5_IJNSA_ILi2EEESB_SB_EEENS5_IJSB_NSA_ILi0EEESW_EEEEENS5_IJNS4_10UnderscoreESZ_SZ_EEEEENS4_13SM90_TMA_LOADENS4_14ComposedLayoutINS4_7SwizzleILi3ELi4ELi3EEENS4_18smem_ptr_flag_bitsILi16EEENST_INS5_IJNSA_ILi64EEENSA_ILi8EEEEEENS5_IJSB_S18_EEEEEEEvNS4_8identityES12_S1D_vS1E_EENS_8epilogue10collective6detail29Sm90TmaWarpSpecializedAdapterINS1H_15DefaultEpilogueISI_NS5_IJlSB_lEEES1L_NS1G_6thread17LinearCombinationISI_Li1EffLNS1M_9ScaleType4KindE0ELNS_15FloatRoundStyleE2ESI_EENS1_15EpilogueDefaultEEEEEvvEEEEvNT_6ParamsE,"ax",@progbits
	.align	128
.text._ZN7cutlass13device_kernelINS_4gemm6kernel13GemmUniversalIN4cute5tupleIJiiiiEEENS1_10collective13CollectiveMmaINS1_34MainloopSm90TmaGmmaWarpSpecializedILi14ENS5_IJNS4_1CILi1EEESB_SB_EEENS1_35KernelTmaWarpSpecializedCooperativeEEENS5_IJNSA_ILi128EEESF_NSA_ILi32EEEEEENS_10bfloat16_tENS5_IJSB_llEEESI_SJ_NS4_8TiledMMAINS4_8MMA_AtomIJNS4_4SM904GMMA28MMA_64x128x16_F32BF16BF16_SSILNSN_5MajorE1ELSP_1ELNSN_7ScaleInE1ELSQ_1EEEEEENS4_6LayoutINS5_IJNSA_ILi2EEESB_SB_EEENS5_IJSB_NSA_ILi0EEESW_EEEEENS5_IJNS4_10UnderscoreESZ_SZ_EEEEENS4_13SM90_TMA_LOADENS4_14ComposedLayoutINS4_7SwizzleILi3ELi4ELi3EEENS4_18smem_ptr_flag_bitsILi16EEENST_INS5_IJNSA_ILi64EEENSA_ILi8EEEEEENS5_IJSB_S18_EEEEEEEvNS4_8identityES12_S1D_vS1E_EENS_8epilogue10collective6detail29Sm90TmaWarpSpecializedAdapterINS1H_15DefaultEpilogueISI_NS5_IJlSB_lEEES1L_NS1G_6thread17LinearCombinationISI_Li1EffLNS1M_9ScaleType4KindE0ELNS_15FloatRoundStyleE2ESI_EENS1_15EpilogueDefaultEEEEEvvEEEEvNT_6ParamsE:
        .type           _ZN7cutlass13device_kernelINS_4gemm6kernel13GemmUniversalIN4cute5tupleIJiiiiEEENS1_10collective13CollectiveMmaINS1_34MainloopSm90TmaGmmaWarpSpecializedILi14ENS5_IJNS4_1CILi1EEESB_SB_EEENS1_35KernelTmaWarpSpecializedCooperativeEEENS5_IJNSA_ILi128EEESF_NSA_ILi32EEEEEENS_10bfloat16_tENS5_IJSB_llEEESI_SJ_NS4_8TiledMMAINS4_8MMA_AtomIJNS4_4SM904GMMA28MMA_64x128x16_F32BF16BF16_SSILNSN_5MajorE1ELSP_1ELNSN_7ScaleInE1ELSQ_1EEEEEENS4_6LayoutINS5_IJNSA_ILi2EEESB_SB_EEENS5_IJSB_NSA_ILi0EEESW_EEEEENS5_IJNS4_10UnderscoreESZ_SZ_EEEEENS4_13SM90_TMA_LOADENS4_14ComposedLayoutINS4_7SwizzleILi3ELi4ELi3EEENS4_18smem_ptr_flag_bitsILi16EEENST_INS5_IJNSA_ILi64EEENSA_ILi8EEEEEENS5_IJSB_S18_EEEEEEEvNS4_8identityES12_S1D_vS1E_EENS_8epilogue10collective6detail29Sm90TmaWarpSpecializedAdapterINS1H_15DefaultEpilogueISI_NS5_IJlSB_lEEES1L_NS1G_6thread17LinearCombinationISI_Li1EffLNS1M_9ScaleType4KindE0ELNS_15FloatRoundStyleE2ESI_EENS1_15EpilogueDefaultEEEEEvvEEEEvNT_6ParamsE,@function
        .size           _ZN7cutlass13device_kernelINS_4gemm6kernel13GemmUniversalIN4cute5tupleIJiiiiEEENS1_10collective13CollectiveMmaINS1_34MainloopSm90TmaGmmaWarpSpecializedILi14ENS5_IJNS4_1CILi1EEESB_SB_EEENS1_35KernelTmaWarpSpecializedCooperativeEEENS5_IJNSA_ILi128EEESF_NSA_ILi32EEEEEENS_10bfloat16_tENS5_IJSB_llEEESI_SJ_NS4_8TiledMMAINS4_8MMA_AtomIJNS4_4SM904GMMA28MMA_64x128x16_F32BF16BF16_SSILNSN_5MajorE1ELSP_1ELNSN_7ScaleInE1ELSQ_1EEEEEENS4_6LayoutINS5_IJNSA_ILi2EEESB_SB_EEENS5_IJSB_NSA_ILi0EEESW_EEEEENS5_IJNS4_10UnderscoreESZ_SZ_EEEEENS4_13SM90_TMA_LOADENS4_14ComposedLayoutINS4_7SwizzleILi3ELi4ELi3EEENS4_18smem_ptr_flag_bitsILi16EEENST_INS5_IJNSA_ILi64EEENSA_ILi8EEEEEENS5_IJSB_S18_EEEEEEEvNS4_8identityES12_S1D_vS1E_EENS_8epilogue10collective6detail29Sm90TmaWarpSpecializedAdapterINS1H_15DefaultEpilogueISI_NS5_IJlSB_lEEES1L_NS1G_6thread17LinearCombinationISI_Li1EffLNS1M_9ScaleType4KindE0ELNS_15FloatRoundStyleE2ESI_EENS1_15EpilogueDefaultEEEEEvvEEEEvNT_6ParamsE,(.L_x_215 - _ZN7cutlass13device_kernelINS_4gemm6kernel13GemmUniversalIN4cute5tupleIJiiiiEEENS1_10collective13CollectiveMmaINS1_34MainloopSm90TmaGmmaWarpSpecializedILi14ENS5_IJNS4_1CILi1EEESB_SB_EEENS1_35KernelTmaWarpSpecializedCooperativeEEENS5_IJNSA_ILi128EEESF_NSA_ILi32EEEEEENS_10bfloat16_tENS5_IJSB_llEEESI_SJ_NS4_8TiledMMAINS4_8MMA_AtomIJNS4_4SM904GMMA28MMA_64x128x16_F32BF16BF16_SSILNSN_5MajorE1ELSP_1ELNSN_7ScaleInE1ELSQ_1EEEEEENS4_6LayoutINS5_IJNSA_ILi2EEESB_SB_EEENS5_IJSB_NSA_ILi0EEESW_EEEEENS5_IJNS4_10UnderscoreESZ_SZ_EEEEENS4_13SM90_TMA_LOADENS4_14ComposedLayoutINS4_7SwizzleILi3ELi4ELi3EEENS4_18smem_ptr_flag_bitsILi16EEENST_INS5_IJNSA_ILi64EEENSA_ILi8EEEEEENS5_IJSB_S18_EEEEEEEvNS4_8identityES12_S1D_vS1E_EENS_8epilogue10collective6detail29Sm90TmaWarpSpecializedAdapterINS1H_15DefaultEpilogueISI_NS5_IJlSB_lEEES1L_NS1G_6thread17LinearCombinationISI_Li1EffLNS1M_9ScaleType4KindE0ELNS_15FloatRoundStyleE2ESI_EENS1_15EpilogueDefaultEEEEEvvEEEEvNT_6ParamsE)
        .other          _ZN7cutlass13device_kernelINS_4gemm6kernel13GemmUniversalIN4cute5tupleIJiiiiEEENS1_10collective13CollectiveMmaINS1_34MainloopSm90TmaGmmaWarpSpecializedILi14ENS5_IJNS4_1CILi1EEESB_SB_EEENS1_35KernelTmaWarpSpecializedCooperativeEEENS5_IJNSA_ILi128EEESF_NSA_ILi32EEEEEENS_10bfloat16_tENS5_IJSB_llEEESI_SJ_NS4_8TiledMMAINS4_8MMA_AtomIJNS4_4SM904GMMA28MMA_64x128x16_F32BF16BF16_SSILNSN_5MajorE1ELSP_1ELNSN_7ScaleInE1ELSQ_1EEEEEENS4_6LayoutINS5_IJNSA_ILi2EEESB_SB_EEENS5_IJSB_NSA_ILi0EEESW_EEEEENS5_IJNS4_10UnderscoreESZ_SZ_EEEEENS4_13SM90_TMA_LOADENS4_14ComposedLayoutINS4_7SwizzleILi3ELi4ELi3EEENS4_18smem_ptr_flag_bitsILi16EEENST_INS5_IJNSA_ILi64EEENSA_ILi8EEEEEENS5_IJSB_S18_EEEEEEEvNS4_8identityES12_S1D_vS1E_EENS_8epilogue10collective6detail29Sm90TmaWarpSpecializedAdapterINS1H_15DefaultEpilogueISI_NS5_IJlSB_lEEES1L_NS1G_6thread17LinearCombinationISI_Li1EffLNS1M_9ScaleType4KindE0ELNS_15FloatRoundStyleE2ESI_EENS1_15EpilogueDefaultEEEEEvvEEEEvNT_6ParamsE,@"STO_CUDA_ENTRY STV_DEFAULT"
_ZN7cutlass13device_kernelINS_4gemm6kernel13GemmUniversalIN4cute5tupleIJiiiiEEENS1_10collective13CollectiveMmaINS1_34MainloopSm90TmaGmmaWarpSpecializedILi14ENS5_IJNS4_1CILi1EEESB_SB_EEENS1_35KernelTmaWarpSpecializedCooperativeEEENS5_IJNSA_ILi128EEESF_NSA_ILi32EEEEEENS_10bfloat16_tENS5_IJSB_llEEESI_SJ_NS4_8TiledMMAINS4_8MMA_AtomIJNS4_4SM904GMMA28MMA_64x128x16_F32BF16BF16_SSILNSN_5MajorE1ELSP_1ELNSN_7ScaleInE1ELSQ_1EEEEEENS4_6LayoutINS5_IJNSA_ILi2EEESB_SB_EEENS5_IJSB_NSA_ILi0EEESW_EEEEENS5_IJNS4_10UnderscoreESZ_SZ_EEEEENS4_13SM90_TMA_LOADENS4_14ComposedLayoutINS4_7SwizzleILi3ELi4ELi3EEENS4_18smem_ptr_flag_bitsILi16EEENST_INS5_IJNSA_ILi64EEENSA_ILi8EEEEEENS5_IJSB_S18_EEEEEEEvNS4_8identityES12_S1D_vS1E_EENS_8epilogue10collective6detail29Sm90TmaWarpSpecializedAdapterINS1H_15DefaultEpilogueISI_NS5_IJlSB_lEEES1L_NS1G_6thread17LinearCombinationISI_Li1EffLNS1M_9ScaleType4KindE0ELNS_15FloatRoundStyleE2ESI_EENS1_15EpilogueDefaultEEEEEvvEEEEvNT_6ParamsE:
[----:B------:R-:W0:Y:S01]  /*0000*/  LDC R1, c[0x0][0x28] ;  /* 0x00000a00ff017b82 */ /* 0x000e220000000800 */
[----:B------:R-:W1:Y:S01]  /*0010*/  S2R R18, SR_TID.X ;  /* 0x0000000000127919 */ /* 0x000e620000002100 */
[----:B------:R-:W-:Y:S01]  /*0020*/  ELECT P0, URZ, PT ;  /* 0x00000000003f782f */ /* 0x000fe20003800000 */
[----:B------:R-:W-:Y:S01]  /*0030*/  BSSY B0, `(.L_x_0) ;  /* 0x000000f000007945 */ /* 0x000fe20003800000 */
[--C-:B-1----:R-:W-:Y:S02]  /*0040*/  SHF.R.U32.HI R0, RZ, 0x5, R18.reuse ;  /* 0x00000005ff007819 */ /* 0x102fe40000011612 */
[----:B------:R-:W-:-:S03]  /*0050*/  SHF.R.U32.HI R22, RZ, 0x7, R18 ;  /* 0x00000007ff167819 */ /* 0x000fc60000011612 */
[----:B------:R-:W1:Y:S04]  /*0060*/  SHFL.IDX PT, R5, R0, RZ, 0x1f ;  /* 0x00001fff00057589 */ /* 0x000e6800000e0000 */
[----:B------:R2:W3:Y:S01]  /*0070*/  SHFL.IDX PT, R8, R22, RZ, 0x1f ;  /* 0x00001fff16087589 */ /* 0x0004e200000e0000 */
[----:B-1----:R-:W-:-:S13]  /*0080*/  ISETP.NE.OR P0, PT, R5, RZ, !P0 ;  /* 0x000000ff0500720c */ /* 0x002fda0004705670 */
[----:B0-23--:R-:W-:Y:S05]  /*0090*/  @P0 BRA `(.L_x_1) ;  /* 0x0000000000200947 */ /* 0x00dfea0003800000 */
[----:B------:R-:W-:Y:S02]  /*00a0*/  ULDC.64 UR4, c[0x0][0x198] ;  /* 0x0000660000047ab9 */ /* 0x000fe40000000a00 */
[----:B------:R-:W-:Y:S02]  /*00b0*/  UIADD3 UR6, UP0, UR4, 0xf0, URZ ;  /* 0x000000f004067890 */ /* 0x000fe4000ff1e03f */
[----:B------:R-:W-:Y:S02]  /*00c0*/  UIADD3 UR4, UP1, UR4, 0x1f0, URZ ;  /* 0x000001f004047890 */ /* 0x000fe4000ff3e03f */
[----:B------:R-:W-:Y:S02]  /*00d0*/  UIADD3.X UR7, URZ, UR5, URZ, UP0, !UPT ;  /* 0x000000053f077290 */ /* 0x000fe400087fe43f */
[----:B------:R-:W-:-:S07]  /*00e0*/  UIADD3.X UR5, URZ, UR5, URZ, UP1, !UPT ;  /* 0x000000053f057290 */ /* 0x000fce0008ffe43f */
[----:B------:R0:W-:Y:S02]  /*00f0*/  UTMACCTL.PF [UR6] ;  /* 0x00000000060079b9 */ /* 0x0001e40008040000 */
[----:B------:R0:W-:Y:S02]  /*0100*/  UTMACCTL.PF [UR4] ;  /* 0x00000000040079b9 */ /* 0x0001e40008040000 */
[----:B0-----:R-:W-:Y:S01]  /*0110*/  NOP ;  /* 0x0000000000007918 */ /* 0x001fe20000000000 */
.L_x_1:
[----:B------:R-:W-:Y:S05]  /*0120*/  BSYNC B0 ;  /* 0x0000000000007941 */ /* 0x000fea0003800000 */
.L_x_0:
[----:B------:R-:W0:Y:S02]  /*0130*/  SHFL.IDX PT, R2, R0, RZ, 0x1f ;  /* 0x00001fff00027589 */ /* 0x000e2400000e0000 */
[----:B0-----:R-:W-:-:S13]  /*0140*/  ISETP.NE.AND P0, PT, R2, RZ, PT ;  /* 0x000000ff0200720c */ /* 0x001fda0003f05270 */
[----:B------:R-:W-:Y:S05]  /*0150*/  @P0 BRA `(.L_x_2) ;  /* 0x0000000000b40947 */ /* 0x000fea0003800000 */
[----:B------:R-:W-:Y:S01]  /*0160*/  ELECT P0, URZ, PT ;  /* 0x00000000003f782f */ /* 0x000fe20003800000 */
[----:B------:R-:W-:-:S12]  /*0170*/  BSSY B0, `(.L_x_2) ;  /* 0x000002b000007945 */ /* 0x000fd80003800000 */
[----:B------:R-:W-:Y:S05]  /*0180*/  @!P0 BRA `(.L_x_3) ;  /* 0x0000000000a48947 */ /* 0x000fea0003800000 */
[----:B------:R-:W0:Y:S01]  /*0190*/  S2UR UR8, SR_CgaCtaId ;  /* 0x00000000000879c3 */ /* 0x000e220000008800 */
[----:B------:R-:W-:Y:S01]  /*01a0*/  UMOV UR4, 0x400 ;  /* 0x0000040000047882 */ /* 0x000fe20000000000 */
[----:B------:R-:W-:Y:S01]  /*01b0*/  UMOV UR5, 0x1 ;  /* 0x0000000100057882 */ /* 0x000fe20000000000 */
[----:B------:R-:W-:Y:S02]  /*01c0*/  UMOV UR6, 0x100 ;  /* 0x0000010000067882 */ /* 0x000fe40000000000 */
[----:B------:R-:W-:-:S04]  /*01d0*/  UIADD3 UR6, -UR6, 0x100000, URZ ;  /* 0x0010000006067890 */ /* 0x000fc8000fffe13f */
[----:B------:R-:W-:Y:S02]  /*01e0*/  USHF.L.U32 UR7, UR6, 0xb, URZ ;  /* 0x0000000b06077899 */ /* 0x000fe4000800063f */
[----:B------:R-:W-:Y:S02]  /*01f0*/  USHF.L.U32 UR6, UR6, 0x1, URZ ;  /* 0x0000000106067899 */ /* 0x000fe4000800063f */
[----:B0-----:R-:W-:Y:S02]  /*0200*/  ULEA UR8, UR8, UR4, 0x18 ;  /* 0x0000000408087291 */ /* 0x001fe4000f8ec03f */
[----:B------:R-:W-:-:S04]  /*0210*/  UIADD3 UR4, -UR5, 0x100000, URZ ;  /* 0x0010000005047890 */ /* 0x000fc8000fffe13f */
[----:B------:R-:W-:Y:S02]  /*0220*/  USHF.L.U32 UR5, UR4, 0xb, URZ ;  /* 0x0000000b04057899 */ /* 0x000fe4000800063f */
[----:B------:R-:W-:Y:S01]  /*0230*/  USHF.L.U32 UR4, UR4, 0x1, URZ ;  /* 0x0000000104047899 */ /* 0x000fe2000800063f */
[----:B------:R-:W0:Y:S11]  /*0240*/  FENCE.VIEW.ASYNC.S ;  /* 0x00000000000073c6 */ /* 0x000e360000000000 */
[----:B0-----:R0:W1:Y:S01]  /*0250*/  SYNCS.EXCH.64 URZ, [UR8], UR4 ;  /* 0x00000004083f75b2 */ /* 0x0010620008000100 */
[----:B------:R0:W2:Y:S01]  /*0260*/  SYNCS.EXCH.64 URZ, [UR8+0x70], UR6 ;  /* 0x00007006083f75b2 */ /* 0x0000a20008000100 */
[----:B------:R0:W3:Y:S01]  /*0270*/  SYNCS.EXCH.64 URZ, [UR8+0x8], UR4 ;  /* 0x00000804083f75b2 */ /* 0x0000e20008000100 */
[----:B------:R0:W4:Y:S01]  /*0280*/  SYNCS.EXCH.64 URZ, [UR8+0x78], UR6 ;  /* 0x00007806083f75b2 */ /* 0x0001220008000100 */
[----:B------:R0:W0:Y:S01]  /*0290*/  SYNCS.EXCH.64 URZ, [UR8+0x10], UR4 ;  /* 0x00001004083f75b2 */ /* 0x0000220008000100 */
        /* <DEDUP_REMOVED lines=23> */
[----:B-1234-:R-:W-:Y:S01]  /*0410*/  NOP ;  /* 0x0000000000007918 */ /* 0x01efe20000000000 */
.L_x_3:
[----:B0-----:R-:W-:Y:S05]  /*0420*/  BSYNC B0 ;  /* 0x0000000000007941 */ /* 0x001fea0003800000 */
.L_x_2:
[----:B------:R-:W0:Y:S01]  /*0430*/  SHFL.IDX PT, R0, R0, RZ, 0x1f ;  /* 0x00001fff00007589 */ /* 0x000e2200000e0000 */
[----:B------:R-:W-:Y:S01]  /*0440*/  ELECT P0, URZ, PT ;  /* 0x00000000003f782f */ /* 0x000fe20003800000 */
[----:B------:R-:W1:Y:S01]  /*0450*/  LDC R2, c[0x0][0x65c] ;  /* 0x00019700ff027b82 */ /* 0x000e620000000800 */
[----:B------:R-:W-:Y:S01]  /*0460*/  SHF.R.S32.HI R6, RZ, 0x1f, R5 ;  /* 0x0000001fff067819 */ /* 0x000fe20000011405 */
[----:B------:R-:W2:Y:S01]  /*0470*/  S2R R3, SR_CTAID.Y ;  /* 0x0000000000037919 */ /* 0x000ea20000002600 */
[----:B------:R-:W-:Y:S01]  /*0480*/  UMOV UR4, 0x20 ;  /* 0x0000002000047882 */ /* 0x000fe20000000000 */
[----:B------:R-:W-:Y:S01]  /*0490*/  ISETP.NE.AND P2, PT, R8, RZ, PT ;  /* 0x000000ff0800720c */ /* 0x000fe20003f45270 */
[----:B------:R-:W-:Y:S01]  /*04a0*/  NOP ;  /* 0x0000000000007918 */ /* 0x000fe20000000000 */
[----:B------:R-:W3:Y:S01]  /*04b0*/  S2R R4, SR_CTAID.X ;  /* 0x0000000000047919 */ /* 0x000ee20000002500 */
[----:B------:R-:W-:Y:S01]  /*04c0*/  LEA.HI R6, R6, R5, RZ, 0x2 ;  /* 0x0000000506067211 */ /* 0x000fe200078f10ff */
[----:B------:R-:W-:Y:S01]  /*04d0*/  NOP ;  /* 0x0000000000007918 */ /* 0x000fe20000000000 */
[----:B0-----:R-:W-:-:S02]  /*04e0*/  ISETP.NE.OR P0, PT, R0, RZ, !P0 ;  /* 0x000000ff0000720c */ /* 0x001fc40004705670 */
[----:B-1----:R-:W-:-:S04]  /*04f0*/  ISETP.NE.AND P3, PT, R2, 0x1, PT ;  /* 0x000000010200780c */ /* 0x002fc80003f65270 */
[----:B------:R-:W-:Y:S02]  /*0500*/  P2R R0, PR, RZ, 0x8 ;  /* 0x00000008ff007803 */ /* 0x000fe40000000000 */
[----:B------:R-:W-:-:S05]  /*0510*/  LOP3.LUT R0, R6, 0xfffffffc, RZ, 0xc0, !PT ;  /* 0xfffffffc06007812 */ /* 0x000fca00078ec0ff */
[----:B------:R-:W-:Y:S01]  /*0520*/  VOTEU.ALL UP0, P0 ;  /* 0x00000000003f7886 */ /* 0x000fe20000000000 */
[----:B------:R-:W-:Y:S01]  /*0530*/  IMAD.IADD R0, R5, 0x1, -R0 ;  /* 0x0000000105007824 */ /* 0x000fe200078e0a00 */
[----:B------:R-:W3:Y:S01]  /*0540*/  @P3 LDC R17, c[0x0][0x10] ;  /* 0x00000400ff113b82 */ /* 0x000ee20000000800 */
[----:B------:R-:W-:Y:S01]  /*0550*/  VOTEU.ALL UP1, P0 ;  /* 0x00000000003f7886 */ /* 0x000fe20000020000 */
[----:B--2---:R-:W-:Y:S01]  /*0560*/  @P3 IMAD.MOV.U32 R6, RZ, RZ, R3 ;  /* 0x000000ffff063224 */ /* 0x004fe200078e0003 */
[----:B------:R-:W-:Y:S01]  /*0570*/  @!UP0 UMOV UR6, 0x400 ;  /* 0x0000040000068882 */ /* 0x000fe20000000000 */
[----:B------:R-:W-:-:S04]  /*0580*/  @!UP0 UIADD3 UR4, -UR4, 0x100000, URZ ;  /* 0x0010000004048890 */ /* 0x000fc8000fffe13f */
[----:B------:R-:W-:Y:S02]  /*0590*/  @!UP0 USHF.L.U32 UR5, UR4, 0xb, URZ ;  /* 0x0000000b04058899 */ /* 0x000fe4000800063f */
[----:B------:R-:W-:Y:S01]  /*05a0*/  @!UP0 USHF.L.U32 UR4, UR4, 0x1, URZ ;  /* 0x0000000104048899 */ /* 0x000fe2000800063f */
[----:B------:R-:W-:Y:S02]  /*05b0*/  @P3 IMAD.MOV.U32 R7, RZ, RZ, RZ ;  /* 0x000000ffff073224 */ /* 0x000fe400078e00ff */
[----:B------:R-:W-:Y:S01]  /*05c0*/  IMAD.MOV.U32 R5, RZ, RZ, RZ ;  /* 0x000000ffff057224 */ /* 0x000fe200078e00ff */
[----:B------:R-:W0:Y:S01]  /*05d0*/  @!UP0 S2UR UR7, SR_CgaCtaId ;  /* 0x00000000000789c3 */ /* 0x000e220000008800 */
[----:B------:R-:W-:-:S07]  /*05e0*/  @P3 IMAD.MOV.U32 R11, RZ, RZ, RZ ;  /* 0x000000ffff0b3224 */ /* 0x000fce00078e00ff */
[----:B------:R-:W1:Y:S01]  /*05f0*/  @!P3 LDC R9, c[0x0][0xc] ;  /* 0x00000300ff09bb82 */ /* 0x000e620000000800 */
[----:B---3--:R-:W-:-:S04]  /*0600*/  @P3 IMAD.WIDE.U32 R16, R4, R17, R6 ;  /* 0x0000001104103225 */ /* 0x008fc800078e0006 */
[----:B------:R-:W-:Y:S01]  /*0610*/  @P3 IMAD.IADD R17, R17, 0x1, R11 ;  /* 0x0000000111113824 */ /* 0x000fe200078e020b */
[----:B0-----:R-:W-:Y:S01]  /*0620*/  @!UP0 ULEA UR6, UR7, UR6, 0x18 ;  /* 0x0000000607068291 */ /* 0x001fe2000f8ec03f */
[----:B------:R-:W-:Y:S01]  /*0630*/  VOTEU.ALL UP0, P0 ;  /* 0x00000000003f7886 */ /* 0x000fe20000000000 */
[----:B------:R-:W-:-:S04]  /*0640*/  ISETP.NE.AND P0, PT, R0, 0x3, PT ;  /* 0x000000030000780c */ /* 0x000fc80003f05270 */
[----:B------:R-:W-:Y:S01]  /*0650*/  ISETP.EQ.OR P0, PT, R0, RZ, !P0 ;  /* 0x000000ff0000720c */ /* 0x000fe20004702670 */
[----:B-1----:R-:W-:-:S03]  /*0660*/  @!P3 IMAD.WIDE.U32 R6, R9, R3, R4 ;  /* 0x000000030906b225 */ /* 0x002fc600078e0004 */
[C---:B------:R-:W-:Y:S01]  /*0670*/  ISETP.EQ.AND P0, PT, R8.reuse, RZ, P0 ;  /* 0x000000ff0800720c */ /* 0x040fe20000702270 */
[----:B------:R-:W-:Y:S01]  /*0680*/  VIADD R8, R8, 0xffffffff ;  /* 0xffffffff08087836 */ /* 0x000fe20000000000 */
[----:B------:R-:W0:Y:S02]  /*0690*/  FENCE.VIEW.ASYNC.S ;  /* 0x00000000000073c6 */ /* 0x000e240000000000 */
[----:B0-----:R0:W1:Y:S01]  /*06a0*/  @!UP0 SYNCS.EXCH.64 URZ, [UR6+0xf0], UR4 ;  /* 0x0000f004063f85b2 */ /* 0x0010620008000100 */
[----:B------:R-:W-:Y:S01]  /*06b0*/  @!P3 IMAD.MOV.U32 R16, RZ, RZ, R6 ;  /* 0x000000ffff10b224 */ /* 0x000fe200078e0006 */
[----:B------:R-:W-:Y:S01]  /*06c0*/  SEL R19, RZ, 0x1, !P0 ;  /* 0x00000001ff137807 */ /* 0x000fe20004000000 */
[----:B------:R-:W-:Y:S01]  /*06d0*/  @!P3 IMAD.MOV.U32 R17, RZ, RZ, R7 ;  /* 0x000000ffff11b224 */ /* 0x000fe200078e0007 */
[----:B------:R-:W-:-:S04]  /*06e0*/  ISETP.GE.U32.AND P1, PT, R8, 0x2, PT ;  /* 0x000000020800780c */ /* 0x000fc80003f26070 */
[----:B------:R-:W-:Y:S01]  /*06f0*/  SEL R19, R19, 0x2, P1 ;  /* 0x0000000213137807 */ /* 0x000fe20000800000 */
[----:B------:R0:W1:Y:S01]  /*0700*/  @!UP1 SYNCS.EXCH.64 URZ, [UR6+0xf8], UR4 ;  /* 0x0000f804063f95b2 */ /* 0x0000620008000100 */
[----:B------:R-:W-:Y:S01]  /*0710*/  NOP ;  /* 0x0000000000007918 */ /* 0x000fe20000000000 */
[----:B-1----:R-:W-:Y:S06]  /*0720*/  BAR.SYNC.DEFER_BLOCKING 0x0 ;  /* 0x0000000000007b1d */ /* 0x002fec0000010000 */
[----:B------:R-:W-:Y:S05]  /*0730*/  @!P2 BRA `(.L_x_4) ;  /* 0x0000005c0020a947 */ /* 0x000fea0003800000 */
[----:B------:R-:W-:-:S13]  /*0740*/  ISETP.GT.U32.AND P0, PT, R8, 0x1, PT ;  /* 0x000000010800780c */ /* 0x000fda0003f04070 */
[----:B0-----:R-:W-:Y:S05]  /*0750*/  @P0 EXIT ;  /* 0x000000000000094d */ /* 0x001fea0003800000 */
[----:B------:R-:W-:Y:S01]  /*0760*/  ULDC.64 UR4, c[0x0][0x650] ;  /* 0x0001940000047ab9 */ /* 0x000fe20000000a00 */
[----:B------:R-:W-:Y:S01]  /*0770*/  PRMT R0, RZ, 0x7610, R0 ;  /* 0x00007610ff007816 */ /* 0x000fe20000000000 */
[----:B------:R-:W-:Y:S01]  /*0780*/  IMAD.MOV.U32 R91, RZ, RZ, -0x1 ;  /* 0xffffffffff5b7424 */ /* 0x000fe200078e00ff */
[----:B------:R-:W-:Y:S01]  /*0790*/  ISETP.GE.U32.AND P0, PT, R16, UR4, PT ;  /* 0x0000000410007c0c */ /* 0x000fe2000bf06070 */
[----:B------:R-:W-:Y:S02]  /*07a0*/  IMAD.MOV.U32 R92, RZ, RZ, -0x1 ;  /* 0xffffffffff5c7424 */ /* 0x000fe400078e00ff */
[----:B------:R-:W-:Y:S01]  /*07b0*/  IMAD.MOV.U32 R89, RZ, RZ, -0x1 ;  /* 0xffffffffff597424 */ /* 0x000fe200078e00ff */
[----:B------:R-:W-:-:S13]  /*07c0*/  ISETP.GE.U32.AND.EX P0, PT, R17, UR5, PT, P0 ;  /* 0x0000000511007c0c */ /* 0x000fda000bf06100 */
[----:B------:R-:W-:Y:S05]  /*07d0*/  @P0 BRA `(.L_x_5) ;  /* 0x0000000400540947 */ /* 0x000fea0003800000 */
[----:B------:R-:W0:Y:S01]  /*07e0*/  LDC.64 R14, c[0x0][0x628] ;  /* 0x00018a00ff0e7b82 */ /* 0x000e220000000a00 */
[----:B------:R-:W-:Y:S02]  /*07f0*/  IMAD.MOV.U32 R6, RZ, RZ, R16 ;  /* 0x000000ffff067224 */ /* 0x000fe400078e0010 */
[----:B------:R-:W-:-:S05]  /*0800*/  IMAD.MOV.U32 R7, RZ, RZ, R17 ;  /* 0x000000ffff077224 */ /* 0x000fca00078e0011 */
[----:B------:R-:W1:Y:S08]  /*0810*/  LDC R0, c[0x0][0x630] ;  /* 0x00018c00ff007b82 */ /* 0x000e700000000800 */
[----:B------:R-:W2:Y:S01]  /*0820*/  LDC.64 R20, c[0x0][0x620] ;  /* 0x00018800ff147b82 */ /* 0x000ea20000000a00 */
[----:B0-----:R-:W-:-:S04]  /*0830*/  ISETP.NE.U32.AND P0, PT, R14, RZ, PT ;  /* 0x000000ff0e00720c */ /* 0x001fc80003f05070 */
[----:B------:R-:W-:-:S13]  /*0840*/  ISETP.NE.AND.EX P0, PT, R15, RZ, PT, P0 ;  /* 0x000000ff0f00720c */ /* 0x000fda0003f05300 */
[----:B-12---:R-:W-:Y:S05]  /*0850*/  @!P0 BRA `(.L_x_6) ;  /* 0x0000000000288947 */ /* 0x006fea0003800000 */
[----:B------:R-:W0:Y:S02]  /*0860*/  LDC R11, c[0x0][0x634] ;  /* 0x00018d00ff0b7b82 */ /* 0x000e240000000800 */
[----:B0-----:R-:W-:-:S05]  /*0870*/  IADD3 R11, P0, R16, R11, RZ ;  /* 0x0000000b100b7210 */ /* 0x001fca0007f1e0ff */
[----:B------:R-:W-:-:S04]  /*0880*/  IMAD.X R13, RZ, RZ, R17, P0 ;  /* 0x000000ffff0d7224 */ /* 0x000fc800000e0611 */
[----:B------:R-:W-:-:S04]  /*0890*/  IMAD.WIDE.U32 R6, R13, R14, RZ ;  /* 0x0000000e0d067225 */ /* 0x000fc800078e00ff */
[----:B------:R-:W-:-:S04]  /*08a0*/  IMAD.WIDE.U32 R8, P0, R11, R15, R6 ;  /* 0x0000000f0b087225 */ /* 0x000fc80007800006 */
[----:B------:R-:W-:-:S04]  /*08b0*/  IMAD.WIDE.U32 R6, R11, R14, RZ ;  /* 0x0000000e0b067225 */ /* 0x000fc800078e00ff */
[----:B------:R-:W-:Y:S01]  /*08c0*/  IMAD.X R11, RZ, RZ, RZ, P0 ;  /* 0x000000ffff0b7224 */ /* 0x000fe200000e06ff */
[----:B------:R-:W-:Y:S01]  /*08d0*/  IADD3 RZ, P0, R7, R8, RZ ;  /* 0x0000000807ff7210 */ /* 0x000fe20007f1e0ff */
[----:B------:R-:W-:-:S04]  /*08e0*/  IMAD.MOV.U32 R10, RZ, RZ, R9 ;  /* 0x000000ffff0a7224 */ /* 0x000fc800078e0009 */
[----:B------:R-:W-:-:S08]  /*08f0*/  IMAD.WIDE.U32.X R6, R13, R15, R10, P0 ;  /* 0x0000000f0d067225 */ /* 0x000fd000000e040a */
.L_x_6:
[-CC-:B------:R-:W-:Y:S01]  /*0900*/  SHF.R.U64 R89, R6, R0.reuse, R7.reuse ;  /* 0x0000000006597219 */ /* 0x180fe20000001207 */
[----:B------:R-:W0:Y:S01]  /*0910*/  LDC R10, c[0x0][0x618] ;  /* 0x00018600ff0a7b82 */ /* 0x000e220000000800 */
[----:B------:R-:W-:Y:S01]  /*0920*/  SHF.R.U32.HI R5, RZ, R0, R7 ;  /* 0x00000000ff057219 */ /* 0x000fe20000011607 */
[----:B------:R-:W-:Y:S01]  /*0930*/  ULDC UR4, c[0x0][0x150] ;  /* 0x0000540000047ab9 */ /* 0x000fe20000000800 */
[----:B------:R-:W-:Y:S02]  /*0940*/  IADD3 R9, P0, RZ, -R89, RZ ;  /* 0x80000059ff097210 */ /* 0x000fe40007f1e0ff */
[----:B------:R-:W-:-:S03]  /*0950*/  I2FP.F32.U32 R0, R4 ;  /* 0x0000000400007245 */ /* 0x000fc60000201000 */
[----:B------:R-:W1:Y:S01]  /*0960*/  LDC.64 R28, c[0x0][0x640] ;  /* 0x00019000ff1c7b82 */ /* 0x000e620000000a00 */
[----:B------:R-:W-:Y:S02]  /*0970*/  IMAD.X R11, RZ, RZ, ~R5, P0 ;  /* 0x000000ffff0b7224 */ /* 0x000fe400000e0e05 */
[----:B------:R-:W-:Y:S01]  /*0980*/  FMUL R0, R0, UR4 ;  /* 0x0000000400007c20 */ /* 0x000fe20008400000 */
[----:B------:R-:W-:Y:S01]  /*0990*/  IMAD.WIDE.U32 R6, R9, R20, R16 ;  /* 0x0000001409067225 */ /* 0x000fe200078e0010 */
[----:B------:R-:W-:-:S03]  /*09a0*/  ULDC UR4, c[0x0][0x154] ;  /* 0x0000550000047ab9 */ /* 0x000fc60000000800 */
[----:B------:R-:W-:Y:S01]  /*09b0*/  IMAD R8, R11, R20, RZ ;  /* 0x000000140b087224 */ /* 0x000fe200078e02ff */
[----:B------:R-:W2:Y:S01]  /*09c0*/  LDC R5, c[0x0][0x144] ;  /* 0x00005100ff057b82 */ /* 0x000ea20000000800 */
[----:B------:R-:W3:Y:S02]  /*09d0*/  F2I.U32.TRUNC.NTZ R0, R0 ;  /* 0x0000000000007305 */ /* 0x000ee4000020f000 */
[----:B------:R-:W-:-:S04]  /*09e0*/  IMAD R9, R9, R21, R8 ;  /* 0x0000001509097224 */ /* 0x000fc800078e0208 */
[----:B------:R-:W-:Y:S01]  /*09f0*/  IMAD.IADD R7, R7, 0x1, R9 ;  /* 0x0000000107077824 */ /* 0x000fe200078e0209 */
[----:B------:R-:W4:Y:S01]  /*0a00*/  LDC R12, c[0x0][0x608] ;  /* 0x00018200ff0c7b82 */ /* 0x000f220000000800 */
[----:B------:R-:W-:-:S03]  /*0a10*/  IMAD.MOV.U32 R9, RZ, RZ, -0x1 ;  /* 0xffffffffff097424 */ /* 0x000fc600078e00ff */
[-CC-:B0-----:R-:W-:Y:S02]  /*0a20*/  SHF.R.U64 R20, R6, R10.reuse, R7.reuse ;  /* 0x0000000a06147219 */ /* 0x181fe40000001207 */
[----:B------:R-:W-:Y:S02]  /*0a30*/  I2FP.F32.U32 R6, R3 ;  /* 0x0000000300067245 */ /* 0x000fe40000201000 */
[----:B------:R-:W0:Y:S01]  /*0a40*/  LDC R26, c[0x0][0x658] ;  /* 0x00019600ff1a7b82 */ /* 0x000e220000000800 */
[----:B-1----:R-:W-:Y:S01]  /*0a50*/  ISETP.NE.U32.AND P0, PT, R28, RZ, PT ;  /* 0x000000ff1c00720c */ /* 0x002fe20003f05070 */
[----:B---3--:R-:W-:Y:S01]  /*0a60*/  IMAD.MOV R8, RZ, RZ, -R0 ;  /* 0x000000ffff087224 */ /* 0x008fe200078e0a00 */
[----:B------:R-:W-:Y:S01]  /*0a70*/  SHF.R.U32.HI R7, RZ, R10, R7 ;  /* 0x0000000aff077219 */ /* 0x000fe20000011607 */
[----:B------:R-:W-:Y:S01]  /*0a80*/  FMUL R6, R6, UR4 ;  /* 0x0000000406067c20 */ /* 0x000fe20008400000 */
[----:B------:R-:W-:-:S03]  /*0a90*/  ISETP.NE.AND.EX P0, PT, R29, RZ, PT, P0 ;  /* 0x000000ff1d00720c */ /* 0x000fc60003f05300 */
[----:B------:R-:W1:Y:S01]  /*0aa0*/  LDC R14, c[0x0][0x148] ;  /* 0x00005200ff0e7b82 */ /* 0x000e620000000800 */
[----:B--2---:R-:W-:-:S07]  /*0ab0*/  IMAD R0, R5, R8, R4 ;  /* 0x0000000805007224 */ /* 0x004fce00078e0204 */
[----:B------:R-:W2:Y:S01]  /*0ac0*/  LDC R24, c[0x0][0x600] ;  /* 0x00018000ff187b82 */ /* 0x000ea20000000800 */
[-CC-:B----4-:R-:W-:Y:S02]  /*0ad0*/  SHF.R.U64 R30, R20, R12.reuse, R7.reuse ;  /* 0x0000000c141e7219 */ /* 0x190fe40000001207 */
[----:B------:R-:W-:Y:S01]  /*0ae0*/  SHF.R.U32.HI R5, RZ, R12, R7 ;  /* 0x0000000cff057219 */ /* 0x000fe20000011607 */
[----:B------:R-:W-:Y:S01]  /*0af0*/  IMAD.MOV.U32 R7, RZ, RZ, 0x1 ;  /* 0x00000001ff077424 */ /* 0x000fe200078e00ff */
[----:B------:R3:W4:Y:S03]  /*0b00*/  F2I.U32.TRUNC.NTZ R12, R6 ;  /* 0x00000006000c7305 */ /* 0x000726000020f000 */
[----:B------:R-:W1:Y:S01]  /*0b10*/  LDC R15, c[0x0][0x648] ;  /* 0x00019200ff0f7b82 */ /* 0x000e620000000800 */
[-C--:B0-----:R-:W-:Y:S02]  /*0b20*/  SHF.L.U32 R4, R9, R26.reuse, RZ ;  /* 0x0000001a09047219 */ /* 0x081fe400000006ff */
[----:B------:R-:W-:-:S02]  /*0b30*/  SHF.R.U64 R32, R30, R26, R5 ;  /* 0x0000001a1e207219 */ /* 0x000fc40000001205 */
[----:B------:R-:W-:Y:S02]  /*0b40*/  LOP3.LUT R11, RZ, R4, RZ, 0x33, !PT ;  /* 0x00000004ff0b7212 */ /* 0x000fe400078e33ff */
[-C--:B------:R-:W-:Y:S01]  /*0b50*/  SHF.R.U32.HI R5, RZ, R26.reuse, R5 ;  /* 0x0000001aff057219 */ /* 0x080fe20000011605 */
[----:B------:R-:W0:Y:S01]  /*0b60*/  LDC R21, c[0x0][0x638] ;  /* 0x00018e00ff157b82 */ /* 0x000e220000000800 */
[----:B------:R-:W-:Y:S01]  /*0b70*/  SHF.L.U32 R10, R7, R26, RZ ;  /* 0x0000001a070a7219 */ /* 0x000fe200000006ff */
[----:B------:R-:W-:-:S06]  /*0b80*/  IMAD.MOV.U32 R4, RZ, RZ, R32 ;  /* 0x000000ffff047224 */ /* 0x000fcc00078e0020 */
[----:B------:R-:W0:Y:S01]  /*0b90*/  LDC R91, c[0x0][0x610] ;  /* 0x00018400ff5b7b82 */ /* 0x000e220000000800 */
[----:B---34-:R-:W-:Y:S05]  /*0ba0*/  @!P0 BRA `(.L_x_7) ;  /* 0x0000000000288947 */ /* 0x018fea0003800000 */
[----:B------:R-:W3:Y:S02]  /*0bb0*/  LDC R9, c[0x0][0x64c] ;  /* 0x00019300ff097b82 */ /* 0x000ee40000000800 */
[----:B---3--:R-:W-:-:S05]  /*0bc0*/  IADD3 R9, P0, R32, R9, RZ ;  /* 0x0000000920097210 */ /* 0x008fca0007f1e0ff */
        /* <DEDUP_REMOVED lines=8> */
.L_x_7:
[----:B-1----:R-:W-:Y:S01]  /*0c50*/  SHF.R.U64 R4, R4, R15, R5 ;  /* 0x0000000f04047219 */ /* 0x002fe20000001205 */
[----:B--2---:R-:W-:Y:S01]  /*0c60*/  VIADD R5, R24, 0xffffffff ;  /* 0xffffffff18057836 */ /* 0x004fe20000000000 */
[----:B------:R-:W-:Y:S01]  /*0c70*/  LOP3.LUT R11, R30, R11, RZ, 0xc0, !PT ;  /* 0x0000000b1e0b7212 */ /* 0x000fe200078ec0ff */
[----:B------:R-:W-:Y:S02]  /*0c80*/  IMAD.MOV R12, RZ, RZ, -R12 ;  /* 0x000000ffff0c7224 */ /* 0x000fe400078e0a0c */
[----:B------:R-:W-:Y:S02]  /*0c90*/  IMAD.MOV R6, RZ, RZ, -R4 ;  /* 0x000000ffff067224 */ /* 0x000fe400078e0a04 */
[----:B------:R-:W-:Y:S01]  /*0ca0*/  IMAD R11, R10, R4, R11 ;  /* 0x000000040a0b7224 */ /* 0x000fe200078e020b */
[----:B------:R-:W-:Y:S01]  /*0cb0*/  LOP3.LUT R4, R20, R5, RZ, 0xc0, !PT ;  /* 0x0000000514047212 */ /* 0x000fe200078ec0ff */
[----:B------:R-:W-:Y:S02]  /*0cc0*/  @P3 IMAD R0, R14, R12, R3 ;  /* 0x0000000c0e003224 */ /* 0x000fe400078e0203 */
[----:B0-----:R-:W-:-:S02]  /*0cd0*/  IMAD R3, R6, R21, R32 ;  /* 0x0000001506037224 */ /* 0x001fc400078e0220 */
[----:B------:R-:W-:Y:S02]  /*0ce0*/  IMAD R91, R11, R91, R0 ;  /* 0x0000005b0b5b7224 */ /* 0x000fe400078e0200 */
[----:B------:R-:W-:Y:S02]  /*0cf0*/  IMAD R4, R3, R24, R4 ;  /* 0x0000001803047224 */ /* 0x000fe400078e0204 */
[----:B------:R-:W-:-:S03]  /*0d00*/  IMAD.MOV.U32 R0, RZ, RZ, 0x1 ;  /* 0x00000001ff007424 */ /* 0x000fc600078e00ff */
[----:B------:R-:W-:Y:S02]  /*0d10*/  SEL R92, R4, R91, !P3 ;  /* 0x0000005b045c7207 */ /* 0x000fe40005800000 */
[----:B------:R-:W-:-:S07]  /*0d20*/  SEL R91, R91, R4, !P3 ;  /* 0x000000045b5b7207 */ /* 0x000fce0005800000 */
.L_x_5:
[----:B------:R-:W-:-:S08]  /*0d30*/  NOP ;  /* 0x0000000000007918 */ /* 0x000fd00000000000 */
[----:B------:R-:W0:Y:S02]  /*0d40*/  USETMAXREG.TRY_ALLOC.CTAPOOL UP0, 0xe8 ;  /* 0x000000e8000079c8 */ /* 0x000e240008000600 */
[----:B0-----:R-:W-:-:S13]  /*0d50*/  PLOP3.LUT P0, PT, PT, PT, UP0, 0x80, 0x0 ;  /* 0x000000000000781c */ /* 0x001fda0003f0f008 */
[----:B------:R-:W-:Y:S05]  /*0d60*/  @!P0 BRA `(.L_x_5) ;  /* 0xfffffffc00f08947 */ /* 0x000fea000383ffff */
[----:B------:R-:W-:Y:S01]  /*0d70*/  ULDC.64 UR4, c[0x0][0x598] ;  /* 0x0001660000047ab9 */ /* 0x000fe20000000a00 */
[----:B------:R-:W-:Y:S01]  /*0d80*/  ULDC.64 UR36, c[0x0][0x208] ;  /* 0x0000820000247ab9 */ /* 0x000fe20000000a00 */
[----:B------:R-:W-:-:S04]  /*0d90*/  ISETP.NE.U32.AND P0, PT, RZ, UR4, PT ;  /* 0x00000004ff007c0c */ /* 0x000fc8000bf05070 */
[----:B------:R-:W-:-:S13]  /*0da0*/  ISETP.NE.AND.EX P0, PT, RZ, UR5, PT, P0 ;  /* 0x00000005ff007c0c */ /* 0x000fda000bf05300 */
[----:B------:R-:W-:Y:S05]  /*0db0*/  @!P0 BRA `(.L_x_8) ;  /* 0x00000000001c8947 */ /* 0x000fea0003800000 */
[----:B------:R-:W0:Y:S02]  /*0dc0*/  LDC.64 R4, c[0x0][0x598] ;  /* 0x00016600ff047b82 */ /* 0x000e240000000a00 */
[----:B0-----:R-:W2:Y:S02]  /*0dd0*/  LDG.E.64 R4, desc[UR36][R4.64] ;  /* 0x0000002404047981 */ /* 0x001ea4000c1e1b00 */
[----:B--2---:R-:W-:-:S04]  /*0de0*/  ISETP.NE.U32.AND P0, PT, R4, RZ, PT ;  /* 0x000000ff0400720c */ /* 0x004fc80003f05070 */
[----:B------:R-:W-:-:S13]  /*0df0*/  ISETP.NE.AND.EX P0, PT, R5, RZ, PT, P0 ;  /* 0x000000ff0500720c */ /* 0x000fda0003f05300 */
[----:B------:R-:W-:Y:S05]  /*0e00*/  @!P0 BRA `(.L_x_8) ;  /* 0x0000000000088947 */ /* 0x000fea0003800000 */
[----:B------:R0:W5:Y:S01]  /*0e10*/  LD.E R23, desc[UR36][R4.64] ;  /* 0x0000002404177980 */ /* 0x000162000c101900 */
[----:B------:R-:W-:Y:S05]  /*0e20*/  BRA `(.L_x_9) ;  /* 0x0000000000247947 */ /* 0x000fea0003800000 */
.L_x_8:
[----:B------:R-:W-:Y:S02]  /*0e30*/  ULDC.64 UR4, c[0x0][0x588] ;  /* 0x0001620000047ab9 */ /* 0x000fe40000000a00 */
[----:B------:R-:W-:-:S04]  /*0e40*/  ISETP.NE.U32.AND P0, PT, RZ, UR4, PT ;  /* 0x00000004ff007c0c */ /* 0x000fc8000bf05070 */
[----:B------:R-:W-:-:S13]  /*0e50*/  ISETP.NE.AND.EX P0, PT, RZ, UR5, PT, P0 ;  /* 0x00000005ff007c0c */ /* 0x000fda000bf05300 */
[----:B------:R-:W-:Y:S05]  /*0e60*/  @!P0 BRA `(.L_x_10) ;  /* 0x00000000000c8947 */ /* 0x000fea0003800000 */
[----:B------:R-:W0:Y:S02]  /*0e70*/  LDC.64 R4, c[0x0][0x588] ;  /* 0x00016200ff047b82 */ /* 0x000e240000000a00 */
[----:B0-----:R1:W5:Y:S01]  /*0e80*/  LDG.E R23, desc[UR36][R4.64] ;  /* 0x0000002404177981 */ /* 0x001362000c1e1900 */
[----:B------:R-:W-:Y:S05]  /*0e90*/  BRA `(.L_x_9) ;  /* 0x0000000000087947 */ /* 0x000fea0003800000 */
.L_x_10:
[----:B------:R-:W-:Y:S02]  /*0ea0*/  ULDC UR4, c[0x0][0x580] ;  /* 0x0001600000047ab9 */ /* 0x000fe40000000800 */
[----:B------:R-:W-:-:S07]  /*0eb0*/  IMAD.U32 R23, RZ, RZ, UR4 ;  /* 0x00000004ff177e24 */ /* 0x000fce000f8e00ff */
.L_x_9:
[----:B------:R-:W-:Y:S02]  /*0ec0*/  ULDC.64 UR4, c[0x0][0x5a0] ;  /* 0x0001680000047ab9 */ /* 0x000fe40000000a00 */
[----:B------:R-:W-:-:S04]  /*0ed0*/  ISETP.NE.U32.AND P0, PT, RZ, UR4, PT ;  /* 0x00000004ff007c0c */ /* 0x000fc8000bf05070 */
[----:B------:R-:W-:-:S13]  /*0ee0*/  ISETP.NE.AND.EX P0, PT, RZ, UR5, PT, P0 ;  /* 0x00000005ff007c0c */ /* 0x000fda000bf05300 */
[----:B------:R-:W-:Y:S05]  /*0ef0*/  @!P0 BRA `(.L_x_11) ;  /* 0x00000000001c8947 */ /* 0x000fea0003800000 */
[----:B01----:R-:W0:Y:S02]  /*0f00*/  LDC.64 R4, c[0x0][0x5a0] ;  /* 0x00016800ff047b82 */ /* 0x003e240000000a00 */
[----:B0-----:R-:W2:Y:S02]  /*0f10*/  LDG.E.64 R4, desc[UR36][R4.64] ;  /* 0x0000002404047981 */ /* 0x001ea4000c1e1b00 */
[----:B--2---:R-:W-:-:S04]  /*0f20*/  ISETP.NE.U32.AND P0, PT, R4, RZ, PT ;  /* 0x000000ff0400720c */ /* 0x004fc80003f05070 */
[----:B------:R-:W-:-:S13]  /*0f30*/  ISETP.NE.AND.EX P0, PT, R5, RZ, PT, P0 ;  /* 0x000000ff0500720c */ /* 0x000fda0003f05300 */
[----:B------:R-:W-:Y:S05]  /*0f40*/  @!P0 BRA `(.L_x_11) ;  /* 0x0000000000088947 */ /* 0x000fea0003800000 */
[----:B------:R0:W5:Y:S01]  /*0f50*/  LD.E R88, desc[UR36][R4.64] ;  /* 0x0000002404587980 */ /* 0x000162000c101900 */
[----:B------:R-:W-:Y:S05]  /*0f60*/  BRA `(.L_x_12) ;  /* 0x0000000000247947 */ /* 0x000fea0003800000 */
.L_x_11:
[----:B------:R-:W-:Y:S02]  /*0f70*/  ULDC.64 UR4, c[0x0][0x590] ;  /* 0x0001640000047ab9 */ /* 0x000fe40000000a00 */
[----:B------:R-:W-:-:S04]  /*0f80*/  ISETP.NE.U32.AND P0, PT, RZ, UR4, PT ;  /* 0x00000004ff007c0c */ /* 0x000fc8000bf05070 */
[----:B------:R-:W-:-:S13]  /*0f90*/  ISETP.NE.AND.EX P0, PT, RZ, UR5, PT, P0 ;  /* 0x00000005ff007c0c */ /* 0x000fda000bf05300 */
[----:B------:R-:W-:Y:S05]  /*0fa0*/  @!P0 BRA `(.L_x_13) ;  /* 0x00000000000c8947 */ /* 0x000fea0003800000 */
[----:B01----:R-:W0:Y:S02]  /*0fb0*/  LDC.64 R4, c[0x0][0x590] ;  /* 0x00016400ff047b82 */ /* 0x003e240000000a00 */
[----:B0-----:R1:W5:Y:S01]  /*0fc0*/  LDG.E R88, desc[UR36][R4.64] ;  /* 0x0000002404587981 */ /* 0x001362000c1e1900 */
[----:B------:R-:W-:Y:S05]  /*0fd0*/  BRA `(.L_x_12) ;  /* 0x0000000000087947 */ /* 0x000fea0003800000 */
.L_x_13:
[----:B------:R-:W-:Y:S02]  /*0fe0*/  ULDC UR4, c[0x0][0x584] ;  /* 0x0001610000047ab9 */ /* 0x000fe40000000800 */
[----:B------:R-:W-:-:S07]  /*0ff0*/  IMAD.U32 R88, RZ, RZ, UR4 ;  /* 0x00000004ff587e24 */ /* 0x000fce000f8e00ff */
.L_x_12:
[----:B------:R-:W-:-:S13]  /*1000*/  LOP3.LUT P0, RZ, R0, 0xff, RZ, 0xc0, !PT ;  /* 0x000000ff00ff7812 */ /* 0x000fda000780c0ff */
[----:B------:R-:W-:Y:S05]  /*1010*/  @!P0 EXIT ;  /* 0x000000000000894d */ /* 0x000fea0003800000 */
[----:B------:R-:W-:Y:S01]  /*1020*/  ULDC UR4, c[0x0][0x28c] ;  /* 0x0000a30000047ab9 */ /* 0x000fe20000000800 */
[----:B------:R-:W-:Y:S01]  /*1030*/  LOP3.LUT R90, R19, 0x1, RZ, 0xfc, !PT ;  /* 0x00000001135a7812 */ /* 0x000fe200078efcff */
[----:B------:R-:W-:Y:S01]  /*1040*/  UIADD3 UR4, UR4, 0x1f, URZ ;  /* 0x0000001f04047890 */ /* 0x000fe2000fffe03f */
[----:B------:R-:W-:Y:S01]  /*1050*/  UMOV UR38, URZ ;  /* 0x0000003f00267c82 */ /* 0x000fe20008000000 */
[----:B------:R-:W-:Y:S02]  /*1060*/  UMOV UR39, URZ ;  /* 0x0000003f00277c82 */ /* 0x000fe40008000000 */
[----:B------:R-:W-:-:S04]  /*1070*/  USHF.R.S32.HI UR5, URZ, 0x1f, UR4 ;  /* 0x0000001f3f057899 */ /* 0x000fc80008011404 */
[----:B------:R-:W-:-:S04]  /*1080*/  ULEA.HI UR5, UR5, UR4, URZ, 0x5 ;  /* 0x0000000405057291 */ /* 0x000fc8000f8f283f */
[----:B------:R-:W-:-:S12]  /*1090*/  USHF.R.S32.HI UR40, URZ, 0x5, UR5 ;  /* 0x000000053f287899 */ /* 0x000fd80008011405 */
.L_x_159:
[----:B------:R-:W-:Y:S01]  /*10a0*/  LOP3.LUT R0, R18, 0x80, RZ, 0xc0, !PT ;  /* 0x0000008012007812 */ /* 0x000fe200078ec0ff */
[----:B--2---:R-:W2:Y:S01]  /*10b0*/  S2UR UR7, SR_CgaCtaId ;  /* 0x00000000000779c3 */ /* 0x004ea20000008800 */
[----:B------:R-:W-:Y:S02]  /*10c0*/  UMOV UR6, 0x400 ;  /* 0x0000040000067882 */ /* 0x000fe40000000000 */
[----:B------:R-:W-:-:S06]  /*10d0*/  SHF.R.U32.HI R0, RZ, 0x7, R0 ;  /* 0x00000007ff007819 */ /* 0x000fcc0000011600 */
[----:B---3--:R-:W3:Y:S01]  /*10e0*/  SHFL.IDX PT, R0, R0, RZ, 0x1f ;  /* 0x00001fff00007589 */ /* 0x008ee200000e0000 */
[----:B--2---:R-:W-:Y:S01]  /*10f0*/  ULEA UR42, UR7, UR6, 0x18 ;  /* 0x00000006072a7291 */ /* 0x004fe2000f8ec03f */
[----:B---3--:R-:W-:-:S13]  /*1100*/  R2UR UR4, R0 ;  /* 0x00000000000472ca */ /* 0x008fda00000e0000 */
[----:B------:R-:W-:-:S04]  /*1110*/  ULEA.HI UR5, UR4, UR4, URZ, 0x1 ;  /* 0x0000000404057291 */ /* 0x000fc8000f8f083f */
[----:B------:R-:W-:-:S04]  /*1120*/  ULOP3.LUT UR5, UR5, 0xffffe, URZ, 0xc0, !UPT ;  /* 0x000ffffe05057892 */ /* 0x000fc8000f8ec03f */
[----:B------:R-:W-:-:S03]  /*1130*/  UIADD3 UR5, UR4, -UR5, URZ ;  /* 0x8000000504057290 */ /* 0x000fc6000fffe03f */
[----:B------:R-:W-:Y:S01]  /*1140*/  ULDC UR4, c[0x0][0x28c] ;  /* 0x0000a30000047ab9 */ /* 0x000fe20000000800 */
[----:B------:R-:W-:Y:S01]  /*1150*/  ULEA UR5, UR5, UR42, 0xc ;  /* 0x0000002a05057291 */ /* 0x000fe2000f8e603f */
[----:B------:R-:W-:-:S03]  /*1160*/  ISETP.LT.AND P0, PT, RZ, UR4, PT ;  /* 0x00000004ff007c0c */ /* 0x000fc6000bf01270 */
[----:B------:R-:W-:-:S04]  /*1170*/  UIADD3 UR5, UR5, 0x200, URZ ;  /* 0x0000020005057890 */ /* 0x000fc8000fffe03f */
[----:B------:R-:W-:-:S04]  /*1180*/  USHF.R.U32.HI UR5, URZ, 0x4, UR5 ;  /* 0x000000043f057899 */ /* 0x000fc80008011605 */
[----:B------:R-:W-:Y:S02]  /*1190*/  ULOP3.LUT UR41, UR5, 0x3fff, URZ, 0xc0, !UPT ;  /* 0x00003fff05297892 */ /* 0x000fe4000f8ec03f */
[----:B-1--45:R-:W-:Y:S10]  /*11a0*/  @P0 BRA `(.L_x_14) ;  /* 0x0000000000400947 */ /* 0x032ff40003800000 */
[----:B------:R-:W-:Y:S01]  /*11b0*/  MOV R0, 0x0 ;  /* 0x0000000000007802 */ /* 0x000fe20000000f00 */
[----:B------:R-:W-:Y:S01]  /*11c0*/  ULDC.64 UR4, c[0x4][0x68] ;  /* 0x01001a0000047ab9 */ /* 0x000fe20000000a00 */
[----:B------:R-:W-:Y:S01]  /*11d0*/  ULDC.64 UR6, c[0x4][0x8] ;  /* 0x0100020000067ab9 */ /* 0x000fe20000000a00 */
[----:B01----:R-:W-:Y:S01]  /*11e0*/  IMAD.U32 R4, RZ, RZ, UR4 ;  /* 0x00000004ff047e24 */ /* 0x003fe2000f8e00ff */
[----:B------:R0:W1:Y:S01]  /*11f0*/  LDC.64 R14, c[0x4][R0] ;  /* 0x01000000000e7b82 */ /* 0x0000620000000a00 */
[----:B------:R-:W-:Y:S01]  /*1200*/  IMAD.U32 R5, RZ, RZ, UR5 ;  /* 0x00000005ff057e24 */ /* 0x000fe2000f8e00ff */
[----:B------:R-:W-:Y:S01]  /*1210*/  ULDC.64 UR4, c[0x4][0x70] ;  /* 0x01001c0000047ab9 */ /* 0x000fe20000000a00 */
[----:B------:R-:W-:Y:S02]  /*1220*/  IMAD.U32 R10, RZ, RZ, UR6 ;  /* 0x00000006ff0a7e24 */ /* 0x000fe4000f8e00ff */
[----:B------:R-:W-:Y:S02]  /*1230*/  IMAD.U32 R6, RZ, RZ, UR4 ;  /* 0x00000004ff067e24 */ /* 0x000fe4000f8e00ff */
[----:B------:R-:W-:-:S02]  /*1240*/  IMAD.U32 R7, RZ, RZ, UR5 ;  /* 0x00000005ff077e24 */ /* 0x000fc4000f8e00ff */
[----:B------:R-:W-:Y:S02]  /*1250*/  IMAD.U32 R11, RZ, RZ, UR7 ;  /* 0x00000007ff0b7e24 */ /* 0x000fe4000f8e00ff */
[----:B------:R-:W-:Y:S02]  /*1260*/  IMAD.MOV.U32 R8, RZ, RZ, 0x1e1 ;  /* 0x000001e1ff087424 */ /* 0x000fe400078e00ff */
[----:B------:R-:W-:Y:S02]  /*1270*/  IMAD.MOV.U32 R12, RZ, RZ, 0x1 ;  /* 0x00000001ff0c7424 */ /* 0x000fe400078e00ff */
[----:B0-----:R-:W-:-:S07]  /*1280*/  IMAD.MOV.U32 R13, RZ, RZ, RZ ;  /* 0x000000ffff0d7224 */ /* 0x001fce00078e00ff */
[----:B------:R-:W-:-:S07]  /*1290*/  LEPC R20, `(.L_x_14) ;  /* 0x000000001014794e */ /* 0x000fce0000000000 */
[----:B-1---5:R-:W-:Y:S05]  /*12a0*/  CALL.ABS.NOINC R14 ;  /* 0x000000000e007343 */ /* 0x022fea0003c00000 */
.L_x_14:
[----:B------:R-:W-:-:S13]  /*12b0*/  ISETP.NE.AND P0, PT, R90, 0x3, PT ;  /* 0x000000035a00780c */ /* 0x000fda0003f05270 */
[----:B------:R-:W-:Y:S05]  /*12c0*/  @!P0 BRA `(.L_x_15) ;  /* 0x0000000000048947 */ /* 0x000fea0003800000 */
[----:B------:R-:W-:Y:S01]  /*12d0*/  BPT.TRAP 0x1 ;  /* 0x000000040000795c */ /* 0x000fe20000300000 */
.L_x_15:
[----:B------:R-:W-:Y:S02]  /*12e0*/  IMAD.U32 R3, RZ, RZ, UR39 ;  /* 0x00000027ff037e24 */ /* 0x000fe4000f8e00ff */
[----:B------:R-:W-:-:S03]  /*12f0*/  IMAD.U32 R0, RZ, RZ, UR38 ;  /* 0x00000026ff007e24 */ /* 0x000fc6000f8e00ff */
[----:B------:R-:W-:Y:S02]  /*1300*/  LEA R3, R3, UR42, 0x3 ;  /* 0x0000002a03037c11 */ /* 0x000fe4000f8e18ff */
[----:B------:R-:W-:-:S04]  /*1310*/  SHF.L.U32 R0, R0, 0x1f, RZ ;  /* 0x0000001f00007819 */ /* 0x000fc800000006ff */
[----:B------:R2:W3:Y:S01]  /*1320*/  SYNCS.PHASECHK.TRANS64.TRYWAIT P1, [R3+URZ], R0 ;  /* 0x00000000030075a7 */ /* 0x0004e2000802017f */
[----:B------:R-:W-:Y:S05]  /*1330*/  @!P0 BRA `(.L_x_16) ;  /* 0x0000000000048947 */ /* 0x000fea0003800000 */
[----:B------:R-:W-:Y:S01]  /*1340*/  BPT.TRAP 0x1 ;  /* 0x000000040000795c */ /* 0x000fe20000300000 */
.L_x_16:
[----:B---3--:R-:W-:Y:S05]  /*1350*/  @P1 BRA `(.L_x_17) ;  /* 0x0000000000081947 */ /* 0x008fea0003800000 */
[----:B------:R-:W3:Y:S02]  /*1360*/  SYNCS.PHASECHK.TRANS64.TRYWAIT P1, [R3+URZ], R0 ;  /* 0x00000000030075a7 */ /* 0x000ee4000802017f */
[----:B---3--:R-:W-:Y:S05]  /*1370*/  @!P1 BRA `(.L_x_18) ;  /* 0x0000006c00309947 */ /* 0x008fea0003800000 */
.L_x_17:
[----:B------:R-:W-:-:S04]  /*1380*/  UISETP.LT.AND UP0, UPT, UR40, 0x1, UPT ;  /* 0x000000012800788c */ /* 0x000fc8000bf01270 */
[----:B------:R-:W-:-:S04]  /*1390*/  USEL UR4, UR40, 0x1, UP0 ;  /* 0x0000000128047887 */ /* 0x000fc80008000000 */
[----:B------:R-:W-:-:S06]  /*13a0*/  UIADD3 UR4, UR40, -UR4, URZ ;  /* 0x8000000428047290 */ /* 0x000fcc000fffe03f */
[----:B--23--:R-:W-:Y:S01]  /*13b0*/  IMAD.U32 R0, RZ, RZ, UR4 ;  /* 0x00000004ff007e24 */ /* 0x00cfe2000f8e00ff */
[----:B------:R-:W-:Y:S05]  /*13c0*/  WARPSYNC.ALL ;  /* 0x0000000000007948 */ /* 0x000fea0003800000 */
[----:B------:R-:W-:Y:S01]  /*13d0*/  ISETP.GE.AND P1, PT, R0, 0x1, PT ;  /* 0x000000010000780c */ /* 0x000fe20003f26270 */
[----:B------:R-:W-:Y:S01]  /*13e0*/  UIADD3 UR4, UR42, 0x1c200, URZ ;  /* 0x0001c2002a047890 */ /* 0x000fe2000fffe03f */
[----:B------:R-:W-:Y:S01]  /*13f0*/  WARPGROUP.ARRIVE ;  /* 0x00000000000079c5 */ /* 0x000fe20000000000 */
[----:B------:R-:W-:Y:S01]  /*1400*/  UMOV UR5, 0x40000040 ;  /* 0x4000004000057882 */ /* 0x000fe20000000000 */
[----:B------:R-:W-:Y:S01]  /*1410*/  UMOV UR7, 0x40000040 ;  /* 0x4000004000077882 */ /* 0x000fe20000000000 */
[----:B------:R-:W-:-:S04]  /*1420*/  USHF.R.U32.HI UR4, URZ, 0x4, UR4 ;  /* 0x000000043f047899 */ /* 0x000fc80008011604 */
[----:B------:R-:W-:-:S04]  /*1430*/  ULOP3.LUT UR4, UR4, 0x3fff, URZ, 0xc0, !UPT ;  /* 0x00003fff04047892 */ /* 0x000fc8000f8ec03f */
[----:B------:R-:W-:Y:S02]  /*1440*/  ULOP3.LUT UR10, UR4, 0x1000000, URZ, 0xfc, !UPT ;  /* 0x01000000040a7892 */ /* 0x000fe4000f8efc3f */
[----:B------:R-:W-:Y:S02]  /*1450*/  ULEA UR4, UR39, UR41, 0x9 ;  /* 0x0000002927047291 */ /* 0x000fe4000f8e483f */
[----:B------:R-:W-:-:S09]  /*1460*/  ULEA UR6, UR39, UR10, 0x9 ;  /* 0x0000000a27067291 */ /* 0x000fd2000f8e483f */
[----:B------:R-:W-:Y:S01]  /*1470*/  HGMMA.64x128x16.F32.BF16 R24, gdesc[UR4].tnspA.tnspB, RZ, !UPT, gsb0 ;  /* 0x61e00000041879f0 */ /* 0x000fe2000c0018ff */
[----:B------:R-:W-:Y:S02]  /*1480*/  UIADD3 UR4, UR4, 0x80, URZ ;  /* 0x0000008004047890 */ /* 0x000fe4000fffe03f */
[----:B------:R-:W-:Y:S01]  /*1490*/  UIADD3 UR6, UR6, 0x80, URZ ;  /* 0x0000008006067890 */ /* 0x000fe2000fffe03f */
[----:B------:R-:W-:Y:S01]  /*14a0*/  UMOV UR5, 0x40000040 ;  /* 0x4000004000057882 */ /* 0x000fe20000000000 */
[----:B------:R-:W-:Y:S01]  /*14b0*/  UMOV UR7, 0x40000040 ;  /* 0x4000004000077882 */ /* 0x000fe20000000000 */
[----:B------:R-:W-:Y:S02]  /*14c0*/  WARPGROUP.DEPBAR.LE gsb0, 0x0 ;  /* 0x00008000000079c5 */ /* 0x000fe40000010000 */
[----:B------:R-:W-:-:S06]  /*14d0*/  WARPGROUP.ARRIVE ;  /* 0x00000000000079c5 */ /* 0x000fcc0000000000 */
[----:B------:R-:W-:Y:S03]  /*14e0*/  HGMMA.64x128x16.F32.BF16 R24, gdesc[UR4].tnspA.tnspB, R24, gsb0 ;  /* 0x61e00000041879f0 */ /* 0x000fe60008001818 */
[----:B------:R-:W-:Y:S02]  /*14f0*/  WARPGROUP.DEPBAR.LE gsb0, 0x0 ;  /* 0x00008000000079c5 */ /* 0x000fe40000010000 */
[----:B------:R-:W-:Y:S05]  /*1500*/  @!P1 BRA `(.L_x_19) ;  /* 0x0000000000d89947 */ /* 0x000fea0003800000 */
[----:B------:R-:W-:Y:S02]  /*1510*/  UIADD3 UR4, UR39, 0x1, URZ ;  /* 0x0000000127047890 */ /* 0x000fe4000fffe03f */
[----:B------:R-:W-:Y:S02]  /*1520*/  UMOV UR9, UR39 ;  /* 0x0000002700097c82 */ /* 0x000fe40008000000 */
[----:B------:R-:W-:-:S04]  /*1530*/  UISETP.NE.AND UP0, UPT, UR4, 0xe, UPT ;  /* 0x0000000e0400788c */ /* 0x000fc8000bf05270 */
[----:B------:R-:W-:Y:S02]  /*1540*/  USEL UR5, URZ, 0x1, UP0 ;  /* 0x000000013f057887 */ /* 0x000fe40008000000 */
[----:B------:R-:W-:Y:S02]  /*1550*/  USEL UR8, UR4, URZ, UP0 ;  /* 0x0000003f04087287 */ /* 0x000fe40008000000 */
[----:B------:R-:W-:-:S06]  /*1560*/  ULOP3.LUT UR5, UR38, UR5, URZ, 0x3c, !UPT ;  /* 0x0000000526057292 */ /* 0x000fcc000f8e3c3f */
[----:B01----:R-:W-:-:S07]  /*1570*/  IMAD.U32 R5, RZ, RZ, UR5 ;  /* 0x00000005ff057e24 */ /* 0x003fce000f8e00ff */
.L_x_26:
[----:B01----:R-:W-:Y:S05]  /*1580*/  @!P0 BRA `(.L_x_20) ;  /* 0x0000000000048947 */ /* 0x003fea0003800000 */
[----:B------:R-:W-:Y:S01]  /*1590*/  BPT.TRAP 0x1 ;  /* 0x000000040000795c */ /* 0x000fe20000300000 */
.L_x_20:
[----:B------:R-:W0:Y:S01]  /*15a0*/  S2UR UR5, SR_CgaCtaId ;  /* 0x00000000000579c3 */ /* 0x000e220000008800 */
[----:B------:R-:W-:Y:S01]  /*15b0*/  UMOV UR4, 0x400 ;  /* 0x0000040000047882 */ /* 0x000fe20000000000 */
[----:B------:R-:W-:Y:S01]  /*15c0*/  SHF.L.U32 R3, R5, 0x1f, RZ ;  /* 0x0000001f05037819 */ /* 0x000fe200000006ff */
[----:B0-----:R-:W-:-:S04]  /*15d0*/  ULEA UR11, UR5, UR4, 0x18 ;  /* 0x00000004050b7291 */ /* 0x001fc8000f8ec03f */
[----:B------:R-:W-:-:S09]  /*15e0*/  ULEA UR4, UR8, UR11, 0x3 ;  /* 0x0000000b08047291 */ /* 0x000fd2000f8e183f */
[----:B------:R0:W1:Y:S01]  /*15f0*/  SYNCS.PHASECHK.TRANS64.TRYWAIT P1, [UR4], R3 ;  /* 0x00000003ff0075a7 */ /* 0x0000620008020144 */
[----:B------:R-:W-:Y:S05]  /*1600*/  @!P0 BRA `(.L_x_21) ;  /* 0x0000000000048947 */ /* 0x000fea0003800000 */
[----:B------:R-:W-:Y:S01]  /*1610*/  BPT.TRAP 0x1 ;  /* 0x000000040000795c */ /* 0x000fe20000300000 */
.L_x_21:
[----:B-1----:R-:W-:Y:S05]  /*1620*/  @P1 BRA `(.L_x_22) ;  /* 0x0000000000081947 */ /* 0x002fea0003800000 */
[----:B------:R-:W1:Y:S02]  /*1630*/  SYNCS.PHASECHK.TRANS64.TRYWAIT P1, [UR4], R3 ;  /* 0x00000003ff0075a7 */ /* 0x000e640008020144 */
[----:B-1----:R-:W-:Y:S05]  /*1640*/  @!P1 BRA `(.L_x_23) ;  /* 0x0000006800909947 */ /* 0x002fea0003800000 */
.L_x_22:
[----:B------:R-:W-:Y:S01]  /*1650*/  ULEA UR4, UR8, UR41, 0x9 ;  /* 0x0000002908047291 */ /* 0x000fe2000f8e483f */
[----:B------:R-:W-:Y:S01]  /*1660*/  WARPGROUP.ARRIVE ;  /* 0x00000000000079c5 */ /* 0x000fe20000000000 */
[----:B------:R-:W-:Y:S01]  /*1670*/  ULEA UR6, UR8, UR10, 0x9 ;  /* 0x0000000a08067291 */ /* 0x000fe2000f8e483f */
[----:B------:R-:W-:Y:S01]  /*1680*/  UMOV UR5, 0x40000040 ;  /* 0x4000004000057882 */ /* 0x000fe20000000000 */
[----:B------:R-:W-:-:S07]  /*1690*/  UMOV UR7, 0x40000040 ;  /* 0x4000004000077882 */ /* 0x000fce0000000000 */
[----:B------:R-:W-:Y:S01]  /*16a0*/  HGMMA.64x128x16.F32.BF16 R24, gdesc[UR4].tnspA.tnspB, R24, gsb0 ;  /* 0x61e00000041879f0 */ /* 0x000fe20008001818 */
        /* <DEDUP_REMOVED lines=9> */
[----:B------:R-:W-:Y:S01]  /*1740*/  BPT.TRAP 0x1 ;  /* 0x000000040000795c */ /* 0x000fe20000300000 */
.L_x_24:
[----:B------:R-:W-:Y:S01]  /*1750*/  ULEA UR4, UR9, UR11, 0x3 ;  /* 0x0000000b09047291 */ /* 0x000fe2000f8e183f */
[----:B------:R-:W-:-:S03]  /*1760*/  ISETP.GT.U32.AND P1, PT, R19, 0x1, PT ;  /* 0x000000011300780c */ /* 0x000fc60003f24070 */
[----:B------:R-:W-:-:S04]  /*1770*/  UIADD3 UR4, UR4, 0x70, URZ ;  /* 0x0000007004047890 */ /* 0x000fc8000fffe03f */
[----:B------:R-:W-:-:S09]  /*1780*/  UPRMT UR4, URZ, 0x654, UR4 ;  /* 0x000006543f047896 */ /* 0x000fd20008000004 */
[----:B------:R-:W-:Y:S01]  /*1790*/  SYNCS.ARRIVE.TRANS64.RED.A1T0 RZ, [UR4], RZ ;  /* 0x000000ffffff79a7 */ /* 0x000fe20008100404 */
[----:B------:R-:W-:Y:S05]  /*17a0*/  @P1 BRA `(.L_x_25) ;  /* 0x0000000000041947 */ /* 0x000fea0003800000 */
[----:B------:R-:W-:Y:S01]  /*17b0*/  BPT.TRAP 0x1 ;  /* 0x000000040000795c */ /* 0x000fe20000300000 */
.L_x_25:
[----:B------:R-:W-:Y:S01]  /*17c0*/  UIADD3 UR8, UR8, 0x1, URZ ;  /* 0x0000000108087890 */ /* 0x000fe2000fffe03f */
[C---:B------:R-:W-:Y:S01]  /*17d0*/  ISETP.GT.AND P1, PT, R0.reuse, 0x1, PT ;  /* 0x000000010000780c */ /* 0x040fe20003f24270 */
[----:B------:R-:W-:Y:S01]  /*17e0*/  UIADD3 UR9, UR9, 0x1, URZ ;  /* 0x0000000109097890 */ /* 0x000fe2000fffe03f */
[----:B------:R-:W-:Y:S01]  /*17f0*/  VIADD R0, R0, 0xffffffff ;  /* 0xffffffff00007836 */ /* 0x000fe20000000000 */
[----:B------:R-:W-:Y:S02]  /*1800*/  UISETP.NE.AND UP0, UPT, UR8, 0xe, UPT ;  /* 0x0000000e0800788c */ /* 0x000fe4000bf05270 */
[----:B------:R-:W-:Y:S02]  /*1810*/  UISETP.NE.AND UP1, UPT, UR9, 0xe, UPT ;  /* 0x0000000e0900788c */ /* 0x000fe4000bf25270 */
[----:B------:R-:W-:Y:S02]  /*1820*/  USEL UR4, URZ, 0x1, UP0 ;  /* 0x000000013f047887 */ /* 0x000fe40008000000 */
[----:B------:R-:W-:-:S02]  /*1830*/  USEL UR8, UR8, URZ, UP0 ;  /* 0x0000003f08087287 */ /* 0x000fc40008000000 */
[----:B------:R-:W-:Y:S02]  /*1840*/  USEL UR9, UR9, URZ, UP1 ;  /* 0x0000003f09097287 */ /* 0x000fe40008800000 */
[----:B------:R-:W-:Y:S01]  /*1850*/  LOP3.LUT R5, R5, UR4, RZ, 0x3c, !PT ;  /* 0x0000000405057c12 */ /* 0x000fe2000f8e3cff */
[----:B------:R-:W-:Y:S09]  /*1860*/  @P1 BRA `(.L_x_26) ;  /* 0xfffffffc00441947 */ /* 0x000ff2000383ffff */
.L_x_19:
[----:B------:R-:W2:Y:S02]  /*1870*/  LDC R0, c[0x0][0x28c] ;  /* 0x0000a300ff007b82 */ /* 0x000ea40000000800 */
[----:B--2---:R-:W-:-:S13]  /*1880*/  ISETP.GE.AND P1, PT, R0, 0x1, PT ;  /* 0x000000010000780c */ /* 0x004fda0003f26270 */
[----:B------:R-:W-:Y:S05]  /*1890*/  @!P1 BRA `(.L_x_27) ;  /* 0x00000000004c9947 */ /* 0x000fea0003800000 */
[----:B------:R-:W-:Y:S05]  /*18a0*/  @!P0 BRA `(.L_x_28) ;  /* 0x0000000000048947 */ /* 0x000fea0003800000 */
[----:B------:R-:W-:Y:S01]  /*18b0*/  BPT.TRAP 0x1 ;  /* 0x000000040000795c */ /* 0x000fe20000300000 */
.L_x_28:
[----:B------:R-:W-:Y:S01]  /*18c0*/  UISETP.LT.AND UP0, UPT, UR40, 0x1, UPT ;  /* 0x000000012800788c */ /* 0x000fe2000bf01270 */
[----:B------:R-:W2:Y:S01]  /*18d0*/  S2UR UR7, SR_CgaCtaId ;  /* 0x00000000000779c3 */ /* 0x000ea20000008800 */
[----:B------:R-:W-:Y:S02]  /*18e0*/  ISETP.GT.U32.AND P0, PT, R19, 0x1, PT ;  /* 0x000000011300780c */ /* 0x000fe40003f04070 */
[----:B------:R-:W-:-:S04]  /*18f0*/  USEL UR6, UR40, 0x1, UP0 ;  /* 0x0000000128067887 */ /* 0x000fc80008000000 */
[----:B------:R-:W-:-:S04]  /*1900*/  UIADD3 UR6, UR39, UR40, -UR6 ;  /* 0x0000002827067290 */ /* 0x000fc8000fffe806 */
[----:B------:R-:W-:-:S04]  /*1910*/  USHF.R.U32.HI UR4, URZ, 0x1, UR6 ;  /* 0x000000013f047899 */ /* 0x000fc80008011606 */
[----:B------:R-:W-:-:S04]  /*1920*/  UIMAD.WIDE.U32 UR4, UR4, -0x6db6db6d, URZ ;  /* 0x92492493040478a5 */ /* 0x000fc8000f8e003f */
[----:B------:R-:W-:-:S03]  /*1930*/  USHF.R.U32.HI UR4, URZ, 0x2, UR5 ;  /* 0x000000023f047899 */ /* 0x000fc60008011605 */
[----:B------:R-:W-:Y:S01]  /*1940*/  UMOV UR5, 0x400 ;  /* 0x0000040000057882 */ /* 0x000fe20000000000 */
[----:B------:R-:W-:Y:S02]  /*1950*/  UIMAD UR6, UR4, -0xe, UR6 ;  /* 0xfffffff2040678a4 */ /* 0x000fe4000f8e0206 */
[----:B--2---:R-:W-:-:S04]  /*1960*/  ULEA UR5, UR7, UR5, 0x18 ;  /* 0x0000000507057291 */ /* 0x004fc8000f8ec03f */
[----:B------:R-:W-:-:S04]  /*1970*/  ULEA UR6, UR6, UR5, 0x3 ;  /* 0x0000000506067291 */ /* 0x000fc8000f8e183f */
[----:B------:R-:W-:-:S04]  /*1980*/  UIADD3 UR6, UR6, 0x70, URZ ;  /* 0x0000007006067890 */ /* 0x000fc8000fffe03f */
[----:B------:R-:W-:-:S09]  /*1990*/  UPRMT UR6, URZ, 0x654, UR6 ;  /* 0x000006543f067896 */ /* 0x000fd20008000006 */
[----:B------:R-:W-:Y:S01]  /*19a0*/  SYNCS.ARRIVE.TRANS64.RED.A1T0 RZ, [UR6], RZ ;  /* 0x000000ffffff79a7 */ /* 0x000fe20008100406 */
[----:B------:R-:W-:Y:S05]  /*19b0*/  @P0 BRA `(.L_x_27) ;  /* 0x0000000000040947 */ /* 0x000fea0003800000 */
[----:B------:R-:W-:Y:S01]  /*19c0*/  BPT.TRAP 0x1 ;  /* 0x000000040000795c */ /* 0x000fe20000300000 */
.L_x_27:
[----:B------:R-:W2:Y:S01]  /*19d0*/  LDC R6, c[0x0][0x288] ;  /* 0x0000a200ff067b82 */ /* 0x000ea20000000800 */
[----:B------:R-:W-:Y:S01]  /*19e0*/  LOP3.LUT R0, R22, 0x1, RZ, 0xc0, !PT ;  /* 0x0000000116007812 */ /* 0x000fe200078ec0ff */
[----:B------:R-:W-:Y:S01]  /*19f0*/  IMAD.SHL.U32 R13, R92, 0x80, RZ ;  /* 0x000000805c0d7824 */ /* 0x000fe200078e00ff */
[----:B01----:R-:W-:Y:S01]  /*1a00*/  SHF.R.U32.HI R3, RZ, 0x2, R18 ;  /* 0x00000002ff037819 */ /* 0x003fe20000011612 */
[----:B------:R-:W-:Y:S01]  /*1a10*/  UIADD3 UR39, UR40, UR39, URZ ;  /* 0x0000002728277290 */ /* 0x000fe2000fffe03f */
[----:B------:R-:W-:Y:S01]  /*1a20*/  LOP3.LUT R4, R18, 0x60, RZ, 0xc0, !PT ;  /* 0x0000006012047812 */ /* 0x000fe200078ec0ff */
[----:B------:R-:W-:Y:S01]  /*1a30*/  IMAD.SHL.U32 R8, R0, 0x40, RZ ;  /* 0x0000004000087824 */ /* 0x000fe200078e00ff */
[----:B------:R-:W-:Y:S01]  /*1a40*/  LOP3.LUT R5, R18, 0x3, RZ, 0xc0, !PT ;  /* 0x0000000312057812 */ /* 0x000fe200078ec0ff */
[----:B------:R-:W-:Y:S01]  /*1a50*/  UISETP.GT.U32.AND UP0, UPT, UR39, 0xd, UPT ;  /* 0x0000000d2700788c */ /* 0x000fe2000bf04070 */
[----:B------:R-:W-:Y:S01]  /*1a60*/  LOP3.LUT R3, R3, 0x7, RZ, 0xc0, !PT ;  /* 0x0000000703037812 */ /* 0x000fe200078ec0ff */
[----:B------:R-:W-:Y:S01]  /*1a70*/  ULDC UR7, c[0x0][0x284] ;  /* 0x0000a10000077ab9 */ /* 0x000fe20000000800 */
[----:B------:R-:W-:Y:S01]  /*1a80*/  SHF.R.U32.HI R4, RZ, 0x1, R4 ;  /* 0x00000001ff047819 */ /* 0x000fe20000011604 */
[----:B------:R-:W-:Y:S01]  /*1a90*/  USHF.R.U32.HI UR4, URZ, 0x1, UR39 ;  /* 0x000000013f047899 */ /* 0x000fe20008011627 */
[----:B------:R-:W-:Y:S01]  /*1aa0*/  SHF.R.S32.HI R21, RZ, 0x1f, R89 ;  /* 0x0000001fff157819 */ /* 0x000fe20000011459 */
[----:B------:R-:W-:Y:S01]  /*1ab0*/  UISETP.LT.U32.AND UP0, UPT, UR40, 0xe, UP0 ;  /* 0x0000000e2800788c */ /* 0x000fe20008701070 */
[--C-:B------:R-:W-:Y:S01]  /*1ac0*/  IADD3 R7, RZ, -R4, -R3.reuse ;  /* 0x80000004ff077210 */ /* 0x100fe20007ffe803 */
[----:B------:R-:W-:Y:S01]  /*1ad0*/  UISETP.GE.U32.AND UP1, UPT, UR40, 0xe, UPT ;  /* 0x0000000e2800788c */ /* 0x000fe2000bf26070 */
[----:B------:R-:W-:Y:S01]  /*1ae0*/  LOP3.LUT R3, R8, 0x40, R3, 0xe2, !PT ;  /* 0x0000004008037812 */ /* 0x000fe200078ee203 */
[----:B------:R-:W-:Y:S01]  /*1af0*/  IMAD.SHL.U32 R8, R18, 0x2, RZ ;  /* 0x0000000212087824 */ /* 0x000fe200078e00ff */
[----:B------:R-:W-:Y:S01]  /*1b00*/  ULDC.64 UR8, c[0x0][0x5d0] ;  /* 0x0001740000087ab9 */ /* 0x000fe20000000a00 */
[----:B------:R-:W-:Y:S01]  /*1b10*/  UIMAD.WIDE.U32 UR4, UR4, -0x6db6db6d, URZ ;  /* 0x92492493040478a5 */ /* 0x000fe2000f8e003f */
[----:B------:R-:W-:Y:S01]  /*1b20*/  IMAD.WIDE R10, R91, 0x80, RZ ;  /* 0x000000805b0a7825 */ /* 0x000fe200078e02ff */
[----:B------:R-:W-:Y:S01]  /*1b30*/  USEL UR6, URZ, 0x1, !UP0 ;  /* 0x000000013f067887 */ /* 0x000fe2000c000000 */
[----:B------:R-:W-:Y:S01]  /*1b40*/  LOP3.LUT R8, R13, 0x6, R8, 0xf8, !PT ;  /* 0x000000060d087812 */ /* 0x000fe200078ef808 */
[----:B------:R-:W-:Y:S01]  /*1b50*/  USHF.R.U32.HI UR4, URZ, 0x2, UR5 ;  /* 0x000000023f047899 */ /* 0x000fe20008011605 */
[----:B--2---:R-:W-:Y:S01]  /*1b60*/  IMAD R12, R5, -0x2, R6 ;  /* 0xfffffffe050c7824 */ /* 0x004fe200078e0206 */
[----:B------:R-:W-:Y:S01]  /*1b70*/  ISETP.GE.AND P0, PT, R13, R6, PT ;  /* 0x000000060d00720c */ /* 0x000fe20003f06270 */
[----:B------:R-:W-:Y:S01]  /*1b80*/  IMAD.SHL.U32 R5, R91, 0x80, RZ ;  /* 0x000000805b057824 */ /* 0x000fe200078e00ff */
[----:B------:R-:W-:Y:S01]  /*1b90*/  SHF.R.S32.HI R9, RZ, 0x1f, R8 ;  /* 0x0000001fff097819 */ /* 0x000fe20000011408 */
[----:B------:R-:W-:Y:S01]  /*1ba0*/  IMAD R6, R21, UR8, RZ ;  /* 0x0000000815067c24 */ /* 0x000fe2000f8e02ff */
[----:B------:R-:W-:Y:S01]  /*1bb0*/  ULOP3.LUT UR38, UR38, UR6, URZ, 0x3c, !UPT ;  /* 0x0000000626267292 */ /* 0x000fe2000f8e3c3f */
[----:B------:R-:W-:Y:S01]  /*1bc0*/  IMAD R0, R0, -0x40, R7 ;  /* 0xffffffc000007824 */ /* 0x000fe200078e0207 */
[----:B------:R-:W-:Y:S01]  /*1bd0*/  ISETP.GE.OR P0, PT, R5, UR7, P0 ;  /* 0x0000000705007c0c */ /* 0x000fe20008706670 */
[C---:B------:R-:W-:Y:S01]  /*1be0*/  IMAD R15, R89.reuse, UR9, R6 ;  /* 0x00000009590f7c24 */ /* 0x040fe2000f8e0206 */
[----:B------:R-:W-:Y:S01]  /*1bf0*/  LOP3.LUT R105, R10, R3, R4, 0xfe, !PT ;  /* 0x000000030a697212 */ /* 0x000fe200078efe04 */
[----:B------:R-:W-:Y:S01]  /*1c00*/  IMAD.WIDE.U32 R6, R89, UR8, R8 ;  /* 0x0000000859067c25 */ /* 0x000fe2000f8e0008 */
[----:B------:R-:W-:Y:S01]  /*1c10*/  UIMAD UR39, UR4, -0xe, UR39 ;  /* 0xfffffff2042778a4 */ /* 0x000fe2000f8e0227 */
[----:B------:R-:W-:Y:S01]  /*1c20*/  IADD3 R3, -R5, UR7, R0 ;  /* 0x0000000705037c10 */ /* 0x000fe2000fffe100 */
[----:B------:R-:W-:Y:S01]  /*1c30*/  @UP1 ULOP3.LUT UR38, UR38, 0x1, UR4, 0x78, !UPT ;  /* 0x0000000126261892 */ /* 0x000fe2000f8e7804 */
[----:B------:R-:W-:-:S02]  /*1c40*/  IMAD.IADD R7, R7, 0x1, R15 ;  /* 0x0000000107077824 */ /* 0x000fc400078e020f */
[----:B------:R-:W-:Y:S02]  /*1c50*/  IMAD.IADD R4, R12, 0x1, -R13 ;  /* 0x000000010c047824 */ /* 0x000fe400078e0a0d */
[----:B------:R-:W-:Y:S02]  /*1c60*/  IMAD.MOV.U32 R0, RZ, RZ, -0x1 ;  /* 0xffffffffff007424 */ /* 0x000fe400078e00ff */
[----:B------:R-:W-:Y:S05]  /*1c70*/  @P0 BRA `(.L_x_29) ;  /* 0x0000004000240947 */ /* 0x000fea0003800000 */
[----:B------:R-:W0:Y:S01]  /*1c80*/  LDC.64 R98, c[0x0][0x5c8] ;  /* 0x00017200ff627b82 */ /* 0x000e220000000a00 */
[----:B-----5:R-:W-:Y:S01]  /*1c90*/  FSETP.NEU.AND P0, PT, R88, RZ, PT ;  /* 0x000000ff5800720b */ /* 0x020fe20003f0d000 */
[----:B------:R-:W-:Y:S01]  /*1ca0*/  BSSY B0, `(.L_x_29) ;  /* 0x0000406000007945 */ /* 0x000fe20003800000 */
[----:B------:R-:W-:-:S04]  /*1cb0*/  ISETP.GT.AND P2, PT, R4, RZ, PT ;  /* 0x000000ff0400720c */ /* 0x000fc80003f44270 */
[----:B------:R-:W-:Y:S01]  /*1cc0*/  ISETP.GT.AND P1, PT, R3, RZ, P2 ;  /* 0x000000ff0300720c */ /* 0x000fe20001724270 */
[-C--:B0-----:R-:W-:Y:S02]  /*1cd0*/  IMAD R12, R11, R98.reuse, RZ ;  /* 0x000000620b0c7224 */ /* 0x081fe400078e02ff */
[----:B------:R-:W-:-:S04]  /*1ce0*/  IMAD.WIDE.U32 R92, R105, R98, R6 ;  /* 0x00000062695c7225 */ /* 0x000fc800078e0006 */
[----:B------:R-:W-:-:S04]  /*1cf0*/  IMAD R5, R105, R99, R12 ;  /* 0x0000006369057224 */ /* 0x000fc800078e020c */
[----:B------:R-:W-:Y:S01]  /*1d00*/  IMAD.IADD R91, R93, 0x1, R5 ;  /* 0x000000015d5b7824 */ /* 0x000fe200078e0205 */
[----:B------:R-:W-:Y:S06]  /*1d10*/  @!P0 BRA `(.L_x_30) ;  /* 0x0000002c00288947 */ /* 0x000fec0003800000 */
[----:B------:R-:W0:Y:S01]  /*1d20*/  LDC.64 R96, c[0x0][0x5b8] ;  /* 0x00016e00ff607b82 */ /* 0x000e220000000a00 */
[----:B------:R-:W-:-:S07]  /*1d30*/  ULDC.64 UR4, c[0x0][0x5c0] ;  /* 0x0001700000047ab9 */ /* 0x000fce0000000a00 */
[----:B------:R-:W1:Y:S08]  /*1d40*/  LDC.64 R100, c[0x0][0x5b0] ;  /* 0x00016c00ff647b82 */ /* 0x000e700000000a00 */
[----:B------:R-:W2:Y:S01]  /*1d50*/  LDC.64 R102, c[0x0][0x5a8] ;  /* 0x00016a00ff667b82 */ /* 0x000ea20000000a00 */
[-C--:B0-----:R-:W-:Y:S02]  /*1d60*/  IMAD R6, R21, R96.reuse, RZ ;  /* 0x0000006015067224 */ /* 0x081fe400078e02ff */
[----:B------:R-:W-:-:S04]  /*1d70*/  IMAD.WIDE.U32 R94, R89, R96, R8 ;  /* 0x00000060595e7225 */ /* 0x000fc800078e0008 */
[----:B------:R-:W-:Y:S02]  /*1d80*/  IMAD R93, R89, R97, R6 ;  /* 0x00000061595d7224 */ /* 0x000fe400078e0206 */
[-C--:B-1----:R-:W-:Y:S02]  /*1d90*/  IMAD R10, R11, R100.reuse, RZ ;  /* 0x000000640b0a7224 */ /* 0x082fe400078e02ff */
[----:B------:R-:W-:Y:S02]  /*1da0*/  IMAD.IADD R13, R95, 0x1, R93 ;  /* 0x000000015f0d7824 */ /* 0x000fe400078e025d */
[----:B------:R-:W-:Y:S02]  /*1db0*/  IMAD.MOV.U32 R12, RZ, RZ, R94 ;  /* 0x000000ffff0c7224 */ /* 0x000fe400078e005e */
[C---:B------:R-:W-:Y:S02]  /*1dc0*/  IMAD R97, R105.reuse, R101, R10 ;  /* 0x0000006569617224 */ /* 0x040fe400078e020a */
[----:B------:R-:W-:-:S04]  /*1dd0*/  IMAD.WIDE.U32 R6, R105, R100, R12 ;  /* 0x0000006469067225 */ /* 0x000fc800078e000c */
[----:B------:R-:W-:Y:S01]  /*1de0*/  IMAD.IADD R5, R7, 0x1, R97 ;  /* 0x0000000107057824 */ /* 0x000fe200078e0261 */
[----:B--2---:R-:W-:-:S04]  /*1df0*/  LEA R14, P0, R6, R102, 0x1 ;  /* 0x00000066060e7211 */ /* 0x004fc800078008ff */
[----:B------:R-:W-:-:S05]  /*1e00*/  LEA.HI.X R15, R6, R103, R5, 0x1, P0 ;  /* 0x00000067060f7211 */ /* 0x000fca00000f0c05 */
[----:B------:R0:W2:Y:S01]  /*1e10*/  @P1 LDG.E.LTC128B.U16 R5, desc[UR36][R14.64] ;  /* 0x000000240e051981 */ /* 0x0000a2000c1e1520 */
[----:B------:R-:W-:Y:S01]  /*1e20*/  LEA R10, P0, R92, UR4, 0x1 ;  /* 0x000000045c0a7c11 */ /* 0x000fe2000f8008ff */
[----:B------:R-:W-:Y:S01]  /*1e30*/  IMAD.WIDE.U32 R6, R105, R100, R8 ;  /* 0x0000006469067225 */ /* 0x000fe200078e0008 */
[----:B------:R-:W-:Y:S03]  /*1e40*/  BSSY B1, `(.L_x_31) ;  /* 0x0000012000017945 */ /* 0x000fe60003800000 */
[----:B------:R-:W-:Y:S02]  /*1e50*/  IMAD.IADD R7, R97, 0x1, R7 ;  /* 0x0000000161077824 */ /* 0x000fe400078e0207 */
[----:B------:R-:W-:Y:S01]  /*1e60*/  IMAD.WIDE.U32 R20, R89, R96, R6 ;  /* 0x0000006059147225 */ /* 0x000fe200078e0006 */
[----:B0-----:R-:W-:-:S03]  /*1e70*/  SHF.L.U64.HI R15, R100, 0x3, R101 ;  /* 0x00000003640f7819 */ /* 0x001fc60000010265 */
[----:B------:R-:W-:Y:S01]  /*1e80*/  IMAD.IADD R7, R93, 0x1, R21 ;  /* 0x000000015d077824 */ /* 0x000fe200078e0215 */
[----:B------:R-:W-:Y:S01]  /*1e90*/  LEA R6, P4, R20, R102, 0x1 ;  /* 0x0000006614067211 */ /* 0x000fe200078808ff */
[----:B------:R-:W-:-:S03]  /*1ea0*/  IMAD.SHL.U32 R14, R100, 0x8, RZ ;  /* 0x00000008640e7824 */ /* 0x000fc600078e00ff */
[----:B------:R-:W-:Y:S01]  /*1eb0*/  LEA.HI.X R7, R20, R103, R7, 0x1, P4 ;  /* 0x0000006714077211 */ /* 0x000fe200020f0c07 */
[----:B--2---:R-:W-:-:S04]  /*1ec0*/  IMAD.U32 R11, R5, 0x10000, RZ ;  /* 0x00010000050b7824 */ /* 0x004fc800078e00ff */
[----:B------:R-:W-:-:S04]  /*1ed0*/  FMUL R11, R11, R88 ;  /* 0x000000580b0b7220 */ /* 0x000fc80000400000 */
[----:B------:R-:W-:Y:S01]  /*1ee0*/  FFMA R24, R24, R23, R11 ;  /* 0x0000001718187223 */ /* 0x000fe2000000000b */
[----:B------:R-:W-:Y:S02]  /*1ef0*/  LEA.HI.X R11, R92, UR5, R91, 0x1, P0 ;  /* 0x000000055c0b7c11 */ /* 0x000fe400080f0c5b */
[----:B------:R-:W-:Y:S02]  /*1f00*/  ISETP.GT.AND P0, PT, R4, 0x1, PT ;  /* 0x000000010400780c */ /* 0x000fe40003f04270 */
[----:B------:R-:W-:Y:S02]  /*1f10*/  F2FP.BF16.F32.PACK_AB R24, RZ, R24 ;  /* 0x00000018ff18723e */ /* 0x000fe400000010ff */
[----:B------:R-:W-:-:S03]  /*1f20*/  ISETP.GT.AND P3, PT, R3, RZ, P0 ;  /* 0x000000ff0300720c */ /* 0x000fc60000764270 */
[----:B------:R0:W-:Y:S10]  /*1f30*/  @P1 STG.E.U16 desc[UR36][R10.64], R24 ;  /* 0x000000180a001986 */ /* 0x0001f4000c101524 */
[----:B------:R-:W-:Y:S05]  /*1f40*/  @!P3 BRA `(.L_x_32) ;  /* 0x000000000004b947 */ /* 0x000fea0003800000 */
[----:B------:R1:W5:Y:S02]  /*1f50*/  LDG.E.LTC128B.U16 R5, desc[UR36][R6.64+0x2] ;  /* 0x0000022406057981 */ /* 0x000364000c1e1520 */
.L_x_32:
[----:B------:R-:W-:Y:S05]  /*1f60*/  BSYNC B1 ;  /* 0x0000000000017941 */ /* 0x000fea0003800000 */
.L_x_31:
[----:B-----5:R-:W-:Y:S01]  /*1f70*/  IMAD.U32 R91, R5, 0x10000, RZ ;  /* 0x00010000055b7824 */ /* 0x020fe200078e00ff */
[----:B------:R-:W-:Y:S01]  /*1f80*/  ISETP.GT.AND P2, PT, R3, 0x8, P2 ;  /* 0x000000080300780c */ /* 0x000fe20001744270 */
[----:B------:R-:W-:Y:S01]  /*1f90*/  IMAD.WIDE.U32 R20, R105, R100, R14 ;  /* 0x0000006469147225 */ /* 0x000fe200078e000e */
[----:B0-----:R-:W-:-:S03]  /*1fa0*/  PRMT R24, R5, 0x7610, R24 ;  /* 0x0000761005187816 */ /* 0x001fc60000000018 */
[----:B------:R-:W-:Y:S01]  /*1fb0*/  FMUL R12, R91, R88 ;  /* 0x000000585b0c7220 */ /* 0x000fe20000400000 */
[----:B------:R-:W-:Y:S01]  /*1fc0*/  IMAD.IADD R97, R97, 0x1, R21 ;  /* 0x0000000161617824 */ /* 0x000fe200078e0215 */
[----:B------:R-:W-:Y:S02]  /*1fd0*/  IADD3 R94, P1, R94, R20, RZ ;  /* 0x000000145e5e7210 */ /* 0x000fe40007f3e0ff */
[----:B------:R-:W-:-:S03]  /*1fe0*/  FFMA R12, R25, R23, R12 ;  /* 0x00000017190c7223 */ /* 0x000fc6000000000c */
[----:B------:R-:W-:Y:S02]  /*1ff0*/  IMAD.X R13, R97, 0x1, R13, P1 ;  /* 0x00000001610d7824 */ /* 0x000fe400008e060d */
[----:B------:R-:W-:Y:S02]  /*2000*/  F2FP.BF16.F32.PACK_AB R12, RZ, R12 ;  /* 0x0000000cff0c723e */ /* 0x000fe400000010ff */
[----:B------:R-:W-:Y:S02]  /*2010*/  LEA R14, P1, R94, R102, 0x1 ;  /* 0x000000665e0e7211 */ /* 0x000fe400078208ff */
[----:B------:R-:W-:Y:S02]  /*2020*/  PRMT R21, R12, 0x7610, R21 ;  /* 0x000076100c157816 */ /* 0x000fe40000000015 */
[----:B------:R-:W-:-:S03]  /*2030*/  LEA.HI.X R15, R94, R103, R13, 0x1, P1 ;  /* 0x000000675e0f7211 */ /* 0x000fc600008f0c0d */
[----:B------:R0:W-:Y:S04]  /*2040*/  @P3 STG.E.U16 desc[UR36][R10.64+0x2], R21 ;  /* 0x000002150a003986 */ /* 0x0001e8000c101524 */
[----:B------:R-:W2:Y:S01]  /*2050*/  @P2 LDG.E.LTC128B.U16 R24, desc[UR36][R14.64] ;  /* 0x000000240e182981 */ /* 0x000ea2000c1e1520 */
[----:B------:R-:W-:Y:S01]  /*2060*/  IADD3 R20, P1, R8, R20, RZ ;  /* 0x0000001408147210 */ /* 0x000fe20007f3e0ff */
[----:B------:R-:W-:Y:S01]  /*2070*/  BSSY B1, `(.L_x_33) ;  /* 0x0000011000017945 */ /* 0x000fe20003800000 */
[C---:B------:R-:W-:Y:S02]  /*2080*/  SHF.L.U64.HI R13, R98.reuse, 0x4, R99 ;  /* 0x00000004620d7819 */ /* 0x040fe40000010263 */
[----:B------:R-:W-:Y:S01]  /*2090*/  ISETP.GT.AND P0, PT, R3, 0x8, P0 ;  /* 0x000000080300780c */ /* 0x000fe20000704270 */
[----:B0-----:R-:W-:Y:S01]  /*20a0*/  IMAD.X R21, R9, 0x1, R97, P1 ;  /* 0x0000000109157824 */ /* 0x001fe200008e0661 */
[----:B------:R-:W-:Y:S01]  /*20b0*/  LEA R12, P1, R98, R10, 0x4 ;  /* 0x0000000a620c7211 */ /* 0x000fe200078220ff */
[----:B------:R-:W-:-:S04]  /*20c0*/  IMAD.WIDE.U32 R20, R89, R96, R20 ;  /* 0x0000006059147225 */ /* 0x000fc800078e0014 */
[----:B------:R-:W-:Y:S01]  /*20d0*/  IMAD.X R13, R13, 0x1, R11, P1 ;  /* 0x000000010d0d7824 */ /* 0x000fe200008e060b */
[----:B------:R-:W-:Y:S01]  /*20e0*/  LEA R8, P3, R20, R102, 0x1 ;  /* 0x0000006614087211 */ /* 0x000fe200078608ff */
[----:B------:R-:W-:-:S05]  /*20f0*/  IMAD.IADD R9, R93, 0x1, R21 ;  /* 0x000000015d097824 */ /* 0x000fca00078e0215 */
[----:B------:R-:W-:Y:S01]  /*2100*/  LEA.HI.X R9, R20, R103, R9, 0x1, P3 ;  /* 0x0000006714097211 */ /* 0x000fe200018f0c09 */
[----:B--2---:R-:W-:-:S04]  /*2110*/  IMAD.U32 R5, R24, 0x10000, RZ ;  /* 0x0001000018057824 */ /* 0x004fc800078e00ff */
[----:B------:R-:W-:-:S04]  /*2120*/  FMUL R5, R5, R88 ;  /* 0x0000005805057220 */ /* 0x000fc80000400000 */
[----:B------:R-:W-:-:S05]  /*2130*/  FFMA R5, R26, R23, R5 ;  /* 0x000000171a057223 */ /* 0x000fca0000000005 */
[----:B------:R-:W-:-:S05]  /*2140*/  F2FP.BF16.F32.PACK_AB R5, RZ, R5 ;  /* 0x00000005ff05723e */ /* 0x000fca00000010ff */
[----:B------:R0:W-:Y:S01]  /*2150*/  @P2 STG.E.U16 desc[UR36][R12.64], R5 ;  /* 0x000000050c002986 */ /* 0x0001e2000c101524 */
[----:B------:R-:W-:Y:S05]  /*2160*/  @!P0 BRA `(.L_x_34) ;  /* 0x0000000000048947 */ /* 0x000fea0003800000 */
[----:B------:R2:W5:Y:S02]  /*2170*/  LDG.E.LTC128B.U16 R24, desc[UR36][R8.64+0x2] ;  /* 0x0000022408187981 */ /* 0x000564000c1e1520 */
.L_x_34:
[----:B------:R-:W-:Y:S05]  /*2180*/  BSYNC B1 ;  /* 0x0000000000017941 */ /* 0x000fea0003800000 */
.L_x_33:
[----:B0----5:R-:W-:Y:S01]  /*2190*/  IMAD.U32 R5, R24, 0x10000, RZ ;  /* 0x0001000018057824 */ /* 0x021fe200078e00ff */
[----:B------:R-:W-:Y:S01]  /*21a0*/  ISETP.GT.AND P1, PT, R4, 0x8, PT ;  /* 0x000000080400780c */ /* 0x000fe20003f24270 */
[----:B------:R-:W-:Y:S02]  /*21b0*/  BSSY B1, `(.L_x_35) ;  /* 0x0000008000017945 */ /* 0x000fe40003800000 */
[----:B------:R-:W-:Y:S01]  /*21c0*/  FMUL R14, R5, R88 ;  /* 0x00000058050e7220 */ /* 0x000fe20000400000 */
[----:B------:R-:W-:-:S03]  /*21d0*/  ISETP.GT.AND P2, PT, R3, RZ, P1 ;  /* 0x000000ff0300720c */ /* 0x000fc60000f44270 */
[----:B------:R-:W-:-:S05]  /*21e0*/  FFMA R14, R27, R23, R14 ;  /* 0x000000171b0e7223 */ /* 0x000fca000000000e */
[----:B------:R-:W-:-:S05]  /*21f0*/  F2FP.BF16.F32.PACK_AB R14, RZ, R14 ;  /* 0x0000000eff0e723e */ /* 0x000fca00000010ff */
[----:B------:R0:W-:Y:S01]  /*2200*/  @P0 STG.E.U16 desc[UR36][R12.64+0x2], R14 ;  /* 0x0000020e0c000986 */ /* 0x0001e2000c101524 */
[----:B------:R-:W-:Y:S05]  /*2210*/  @!P2 BRA `(.L_x_36) ;  /* 0x000000000004a947 */ /* 0x000fea0003800000 */
[----:B------:R3:W5:Y:S02]  /*2220*/  LDG.E.LTC128B.U16 R24, desc[UR36][R6.64+0x10] ;  /* 0x0000102406187981 */ /* 0x000764000c1e1520 */
.L_x_36:
[----:B------:R-:W-:Y:S05]  /*2230*/  BSYNC B1 ;  /* 0x0000000000017941 */ /* 0x000fea0003800000 */
.L_x_35:
[----:B-----5:R-:W-:Y:S01]  /*2240*/  IMAD.U32 R5, R24, 0x10000, RZ ;  /* 0x0001000018057824 */ /* 0x020fe200078e00ff */
        /* <DEDUP_REMOVED lines=9> */
.L_x_38:
[----:B------:R-:W-:Y:S05]  /*22e0*/  BSYNC B1 ;  /* 0x0000000000017941 */ /* 0x000fea0003800000 */
.L_x_37:
[----:B----45:R-:W-:Y:S01]  /*22f0*/  IMAD.U32 R5, R24, 0x10000, RZ ;  /* 0x0001000018057824 */ /* 0x030fe200078e00ff */
[----:B------:R-:W-:Y:S01]  /*2300*/  ISETP.GT.AND P1, PT, R3, 0x8, P1 ;  /* 0x000000080300780c */ /* 0x000fe20000f24270 */
[----:B------:R-:W-:Y:S02]  /*2310*/  BSSY B1, `(.L_x_39) ;  /* 0x0000007000017945 */ /* 0x000fe40003800000 */
[----:B0-----:R-:W-:-:S04]  /*2320*/  FMUL R14, R5, R88 ;  /* 0x00000058050e7220 */ /* 0x001fc80000400000 */
[----:B------:R-:W-:-:S05]  /*2330*/  FFMA R14, R29, R23, R14 ;  /* 0x000000171d0e7223 */ /* 0x000fca000000000e */
[----:B------:R-:W-:-:S05]  /*2340*/  F2FP.BF16.F32.PACK_AB R14, RZ, R14 ;  /* 0x0000000eff0e723e */ /* 0x000fca00000010ff */
[----:B------:R0:W-:Y:S01]  /*2350*/  @P3 STG.E.U16 desc[UR36][R10.64+0x12], R14 ;  /* 0x0000120e0a003986 */ /* 0x0001e2000c101524 */
[----:B------:R-:W-:Y:S05]  /*2360*/  @!P1 BRA `(.L_x_40) ;  /* 0x0000000000049947 */ /* 0x000fea0003800000 */
[----:B------:R4:W5:Y:S02]  /*2370*/  LDG.E.LTC128B.U16 R24, desc[UR36][R8.64+0x10] ;  /* 0x0000102408187981 */ /* 0x000964000c1e1520 */
.L_x_40:
[----:B------:R-:W-:Y:S05]  /*2380*/  BSYNC B1 ;  /* 0x0000000000017941 */ /* 0x000fea0003800000 */
.L_x_39:
[----:B-----5:R-:W-:Y:S01]  /*2390*/  IMAD.U32 R5, R24, 0x10000, RZ ;  /* 0x0001000018057824 */ /* 0x020fe200078e00ff */
[----:B------:R-:W-:Y:S01]  /*23a0*/  ISETP.GT.AND P0, PT, R3, 0x8, P0 ;  /* 0x000000080300780c */ /* 0x000fe20000704270 */
[----:B------:R-:W-:Y:S02]  /*23b0*/  BSSY B1, `(.L_x_41) ;  /* 0x0000007000017945 */ /* 0x000fe40003800000 */
[----:B------:R-:W-:-:S04]  /*23c0*/  FMUL R5, R5, R88 ;  /* 0x0000005805057220 */ /* 0x000fc80000400000 */
[----:B------:R-:W-:-:S05]  /*23d0*/  FFMA R5, R30, R23, R5 ;  /* 0x000000171e057223 */ /* 0x000fca0000000005 */
[----:B------:R-:W-:-:S05]  /*23e0*/  F2FP.BF16.F32.PACK_AB R5, RZ, R5 ;  /* 0x00000005ff05723e */ /* 0x000fca00000010ff */
[----:B------:R0:W-:Y:S01]  /*23f0*/  @P1 STG.E.U16 desc[UR36][R12.64+0x10], R5 ;  /* 0x000010050c001986 */ /* 0x0001e2000c101524 */
[----:B------:R-:W-:Y:S05]  /*2400*/  @!P0 BRA `(.L_x_42) ;  /* 0x0000000000048947 */ /* 0x000fea0003800000 */
[----:B------:R0:W5:Y:S02]  /*2410*/  LDG.E.LTC128B.U16 R24, desc[UR36][R8.64+0x12] ;  /* 0x0000122408187981 */ /* 0x000164000c1e1520 */
.L_x_42:
[----:B------:R-:W-:Y:S05]  /*2420*/  BSYNC B1 ;  /* 0x0000000000017941 */ /* 0x000fea0003800000 */
.L_x_41:
        /* <DEDUP_REMOVED lines=10> */
.L_x_44:
[----:B------:R-:W-:Y:S05]  /*24d0*/  BSYNC B1 ;  /* 0x0000000000017941 */ /* 0x000fea0003800000 */
.L_x_43:
        /* <DEDUP_REMOVED lines=10> */
.L_x_46:
[----:B------:R-:W-:Y:S05]  /*2580*/  BSYNC B1 ;  /* 0x0000000000017941 */ /* 0x000fea0003800000 */
.L_x_45:
[----:B0----5:R-:W-:Y:S01]  /*2590*/  IMAD.U32 R5, R24, 0x10000, RZ ;  /* 0x0001000018057824 */ /* 0x021fe200078e00ff */
        /* <DEDUP_REMOVED lines=8> */
.L_x_48:
[----:B------:R-:W-:Y:S05]  /*2620*/  BSYNC B1 ;  /* 0x0000000000017941 */ /* 0x000fea0003800000 */
.L_x_47:
        /* <DEDUP_REMOVED lines=9> */
.L_x_50:
[----:B------:R-:W-:Y:S05]  /*26c0*/  BSYNC B1 ;  /* 0x0000000000017941 */ /* 0x000fea0003800000 */
.L_x_49:
        /* <DEDUP_REMOVED lines=10> */
.L_x_52:
[----:B------:R-:W-:Y:S05]  /*2770*/  BSYNC B1 ;  /* 0x0000000000017941 */ /* 0x000fea0003800000 */
.L_x_51:
        /* <DEDUP_REMOVED lines=10> */
.L_x_54:
[----:B------:R-:W-:Y:S05]  /*2820*/  BSYNC B1 ;  /* 0x0000000000017941 */ /* 0x000fea0003800000 */
.L_x_53:
        /* <DEDUP_REMOVED lines=9> */
.L_x_56:
[----:B------:R-:W-:Y:S05]  /*28c0*/  BSYNC B1 ;  /* 0x0000000000017941 */ /* 0x000fea0003800000 */
.L_x_55:
        /* <DEDUP_REMOVED lines=9> */
.L_x_58:
[----:B------:R-:W-:Y:S05]  /*2960*/  BSYNC B1 ;  /* 0x0000000000017941 */ /* 0x000fea0003800000 */
.L_x_57:
        /* <DEDUP_REMOVED lines=10> */
.L_x_60:
[----:B------:R-:W-:Y:S05]  /*2a10*/  BSYNC B1 ;  /* 0x0000000000017941 */ /* 0x000fea0003800000 */
.L_x_59:
        /* <DEDUP_REMOVED lines=10> */
.L_x_62:
[----:B------:R-:W-:Y:S05]  /*2ac0*/  BSYNC B1 ;  /* 0x0000000000017941 */ /* 0x000fea0003800000 */
.L_x_61:
        /* <DEDUP_REMOVED lines=9> */
.L_x_64:
[----:B------:R-:W-:Y:S05]  /*2b60*/  BSYNC B1 ;  /* 0x0000000000017941 */ /* 0x000fea0003800000 */
.L_x_63:
        /* <DEDUP_REMOVED lines=9> */
.L_x_66:
[----:B------:R-:W-:Y:S05]  /*2c00*/  BSYNC B1 ;  /* 0x0000000000017941 */ /* 0x000fea0003800000 */
.L_x_65:
        /* <DEDUP_REMOVED lines=10> */
.L_x_68:
[----:B------:R-:W-:Y:S05]  /*2cb0*/  BSYNC B1 ;  /* 0x0000000000017941 */ /* 0x000fea0003800000 */
.L_x_67:
        /* <DEDUP_REMOVED lines=10> */
.L_x_70:
[----:B------:R-:W-:Y:S05]  /*2d60*/  BSYNC B1 ;  /* 0x0000000000017941 */ /* 0x000fea0003800000 */
.L_x_69:
        /* <DEDUP_REMOVED lines=9> */
.L_x_72:
[----:B------:R-:W-:Y:S05]  /*2e00*/  BSYNC B1 ;  /* 0x0000000000017941 */ /* 0x000fea0003800000 */
.L_x_71:
        /* <DEDUP_REMOVED lines=9> */
.L_x_74:
[----:B------:R-:W-:Y:S05]  /*2ea0*/  BSYNC B1 ;  /* 0x0000000000017941 */ /* 0x000fea0003800000 */
.L_x_73:
        /* <DEDUP_REMOVED lines=10> */
.L_x_76:
[----:B------:R-:W-:Y:S05]  /*2f50*/  BSYNC B1 ;  /* 0x0000000000017941 */ /* 0x000fea0003800000 */
.L_x_75:
        /* <DEDUP_REMOVED lines=10> */
.L_x_78:
[----:B------:R-:W-:Y:S05]  /*3000*/  BSYNC B1 ;  /* 0x0000000000017941 */ /* 0x000fea0003800000 */
.L_x_77:
        /* <DEDUP_REMOVED lines=9> */
.L_x_80:
[----:B------:R-:W-:Y:S05]  /*30a0*/  BSYNC B1 ;  /* 0x0000000000017941 */ /* 0x000fea0003800000 */
.L_x_79:
        /* <DEDUP_REMOVED lines=9> */
.L_x_82:
[----:B------:R-:W-:Y:S05]  /*3140*/  BSYNC B1 ;  /* 0x0000000000017941 */ /* 0x000fea0003800000 */
.L_x_81:
        /* <DEDUP_REMOVED lines=10> */
.L_x_84:
[----:B------:R-:W-:Y:S05]  /*31f0*/  BSYNC B1 ;  /* 0x0000000000017941 */ /* 0x000fea0003800000 */
.L_x_83:
        /* <DEDUP_REMOVED lines=10> */
.L_x_86:
[----:B------:R-:W-:Y:S05]  /*32a0*/  BSYNC B1 ;  /* 0x0000000000017941 */ /* 0x000fea0003800000 */
.L_x_85:
        /* <DEDUP_REMOVED lines=9> */
.L_x_88:
[----:B------:R-:W-:Y:S05]  /*3340*/  BSYNC B1 ;  /* 0x0000000000017941 */ /* 0x000fea0003800000 */
.L_x_87:
        /* <DEDUP_REMOVED lines=9> */
.L_x_90:
[----:B------:R-:W-:Y:S05]  /*33e0*/  BSYNC B1 ;  /* 0x0000000000017941 */ /* 0x000fea0003800000 */
.L_x_89:
        /* <DEDUP_REMOVED lines=10> */
.L_x_92:
[----:B------:R-:W-:Y:S05]  /*3490*/  BSYNC B1 ;  /* 0x0000000000017941 */ /* 0x000fea0003800000 */
.L_x_91:
        /* <DEDUP_REMOVED lines=10> */
.L_x_94:
[----:B------:R-:W-:Y:S05]  /*3540*/  BSYNC B1 ;  /* 0x0000000000017941 */ /* 0x000fea0003800000 */
.L_x_93:
        /* <DEDUP_REMOVED lines=9> */
.L_x_96:
[----:B------:R-:W-:Y:S05]  /*35e0*/  BSYNC B1 ;  /* 0x0000000000017941 */ /* 0x000fea0003800000 */
.L_x_95:
        /* <DEDUP_REMOVED lines=9> */
.L_x_98:
[----:B------:R-:W-:Y:S05]  /*3680*/  BSYNC B1 ;  /* 0x0000000000017941 */ /* 0x000fea0003800000 */
.L_x_97:
        /* <DEDUP_REMOVED lines=10> */
.L_x_100:
[----:B------:R-:W-:Y:S05]  /*3730*/  BSYNC B1 ;  /* 0x0000000000017941 */ /* 0x000fea0003800000 */
.L_x_99:
        /* <DEDUP_REMOVED lines=10> */
.L_x_102:
[----:B------:R-:W-:Y:S05]  /*37e0*/  BSYNC B1 ;  /* 0x0000000000017941 */ /* 0x000fea0003800000 */
.L_x_101:
        /* <DEDUP_REMOVED lines=9> */
.L_x_104:
[----:B------:R-:W-:Y:S05]  /*3880*/  BSYNC B1 ;  /* 0x0000000000017941 */ /* 0x000fea0003800000 */
.L_x_103:
        /* <DEDUP_REMOVED lines=9> */
.L_x_106:
[----:B------:R-:W-:Y:S05]  /*3920*/  BSYNC B1 ;  /* 0x0000000000017941 */ /* 0x000fea0003800000 */
.L_x_105:
        /* <DEDUP_REMOVED lines=10> */
.L_x_108:
[----:B------:R-:W-:Y:S05]  /*39d0*/  BSYNC B1 ;  /* 0x0000000000017941 */ /* 0x000fea0003800000 */
.L_x_107:
        /* <DEDUP_REMOVED lines=10> */
.L_x_110:
[----:B------:R-:W-:Y:S05]  /*3a80*/  BSYNC B1 ;  /* 0x0000000000017941 */ /* 0x000fea0003800000 */
.L_x_109:
        /* <DEDUP_REMOVED lines=9> */
.L_x_112:
[----:B------:R-:W-:Y:S05]  /*3b20*/  BSYNC B1 ;  /* 0x0000000000017941 */ /* 0x000fea0003800000 */
.L_x_111:
        /* <DEDUP_REMOVED lines=9> */
.L_x_114:
[----:B------:R-:W-:Y:S05]  /*3bc0*/  BSYNC B1 ;  /* 0x0000000000017941 */ /* 0x000fea0003800000 */
.L_x_113:
        /* <DEDUP_REMOVED lines=10> */
.L_x_116:
[----:B------:R-:W-:Y:S05]  /*3c70*/  BSYNC B1 ;  /* 0x0000000000017941 */ /* 0x000fea0003800000 */
.L_x_115:
        /* <DEDUP_REMOVED lines=10> */
.L_x_118:
[----:B------:R-:W-:Y:S05]  /*3d20*/  BSYNC B1 ;  /* 0x0000000000017941 */ /* 0x000fea0003800000 */
.L_x_117:
        /* <DEDUP_REMOVED lines=9> */
.L_x_120:
[----:B------:R-:W-:Y:S05]  /*3dc0*/  BSYNC B1 ;  /* 0x0000000000017941 */ /* 0x000fea0003800000 */
.L_x_119:
        /* <DEDUP_REMOVED lines=9> */
.L_x_122:
[----:B------:R-:W-:Y:S05]  /*3e60*/  BSYNC B1 ;  /* 0x0000000000017941 */ /* 0x000fea0003800000 */
.L_x_121:
        /* <DEDUP_REMOVED lines=10> */
.L_x_124:
[----:B------:R-:W-:Y:S05]  /*3f10*/  BSYNC B1 ;  /* 0x0000000000017941 */ /* 0x000fea0003800000 */
.L_x_123:
        /* <DEDUP_REMOVED lines=10> */
.L_x_126:
[----:B------:R-:W-:Y:S05]  /*3fc0*/  BSYNC B1 ;  /* 0x0000000000017941 */ /* 0x000fea0003800000 */
.L_x_125:
        /* <DEDUP_REMOVED lines=9> */
.L_x_128:
[----:B------:R-:W-:Y:S05]  /*4060*/  BSYNC B1 ;  /* 0x0000000000017941 */ /* 0x000fea0003800000 */
.L_x_127:
        /* <DEDUP_REMOVED lines=9> */
.L_x_130:
[----:B------:R-:W-:Y:S05]  /*4100*/  BSYNC B1 ;  /* 0x0000000000017941 */ /* 0x000fea0003800000 */
.L_x_129:
        /* <DEDUP_REMOVED lines=10> */
.L_x_132:
[----:B------:R-:W-:Y:S05]  /*41b0*/  BSYNC B1 ;  /* 0x0000000000017941 */ /* 0x000fea0003800000 */
.L_x_131:
        /* <DEDUP_REMOVED lines=10> */
.L_x_134:
[----:B------:R-:W-:Y:S05]  /*4260*/  BSYNC B1 ;  /* 0x0000000000017941 */ /* 0x000fea0003800000 */
.L_x_133:
        /* <DEDUP_REMOVED lines=9> */
.L_x_136:
[----:B------:R-:W-:Y:S05]  /*4300*/  BSYNC B1 ;  /* 0x0000000000017941 */ /* 0x000fea0003800000 */
.L_x_135:
        /* <DEDUP_REMOVED lines=9> */
.L_x_138:
[----:B------:R-:W-:Y:S05]  /*43a0*/  BSYNC B1 ;  /* 0x0000000000017941 */ /* 0x000fea0003800000 */
.L_x_137:
        /* <DEDUP_REMOVED lines=10> */
.L_x_140:
[----:B------:R-:W-:Y:S05]  /*4450*/  BSYNC B1 ;  /* 0x0000000000017941 */ /* 0x000fea0003800000 */
.L_x_139:
        /* <DEDUP_REMOVED lines=10> */
.L_x_142:
[----:B------:R-:W-:Y:S05]  /*4500*/  BSYNC B1 ;  /* 0x0000000000017941 */ /* 0x000fea0003800000 */
.L_x_141:
        /* <DEDUP_REMOVED lines=9> */
.L_x_144:
[----:B------:R-:W-:Y:S05]  /*45a0*/  BSYNC B1 ;  /* 0x0000000000017941 */ /* 0x000fea0003800000 */
.L_x_143:
        /* <DEDUP_REMOVED lines=9> */
.L_x_146:
[----:B------:R-:W-:Y:S05]  /*4640*/  BSYNC B1 ;  /* 0x0000000000017941 */ /* 0x000fea0003800000 */
.L_x_145:
        /* <DEDUP_REMOVED lines=10> */
.L_x_148:
[----:B------:R-:W-:Y:S05]  /*46f0*/  BSYNC B1 ;  /* 0x0000000000017941 */ /* 0x000fea0003800000 */
.L_x_147:
[----:B-----5:R-:W-:Y:S01]  /*4700*/  IMAD.U32 R5, R24, 0x10000, RZ ;  /* 0x0001000018057824 */ /* 0x020fe200078e00ff */
[----:B------:R-:W-:Y:S01]  /*4710*/  ISETP.GT.AND P0, PT, R4, 0x79, PT ;  /* 0x000000790400780c */ /* 0x000fe20003f04270 */
[----:B------:R-:W-:Y:S01]  /*4720*/  @P2 IMAD.MOV.U32 R4, RZ, RZ, R10 ;  /* 0x000000ffff042224 */ /* 0x000fe200078e000a */
[----:B------:R-:W-:Y:S01]  /*4730*/  BSSY B1, `(.L_x_149) ;  /* 0x000000a000017945 */ /* 0x000fe20003800000 */
[----:B------:R-:W-:Y:S01]  /*4740*/  FMUL R5, R5, R88 ;  /* 0x0000005805057220 */ /* 0x000fe20000400000 */
[----:B------:R-:W-:-:S03]  /*4750*/  ISETP.GT.AND P3, PT, R3, RZ, P0 ;  /* 0x000000ff0300720c */ /* 0x000fc60000764270 */
[----:B------:R-:W-:-:S05]  /*4760*/  FFMA R5, R84, R23, R5 ;  /* 0x0000001754057223 */ /* 0x000fca0000000005 */
[----:B------:R-:W-:-:S04]  /*4770*/  F2FP.BF16.F32.PACK_AB R5, RZ, R5 ;  /* 0x00000005ff05723e */ /* 0x000fc800000010ff */
[----:B0-----:R-:W-:Y:S01]  /*4780*/  PRMT R14, R5, 0x7610, R14 ;  /* 0x00007610050e7816 */ /* 0x001fe2000000000e */
[----:B------:R-:W-:-:S05]  /*4790*/  @P2 IMAD.MOV.U32 R5, RZ, RZ, R11 ;  /* 0x000000ffff052224 */ /* 0x000fca00078e000b */
[----:B------:R0:W-:Y:S01]  /*47a0*/  @P2 STG.E.U16 desc[UR36][R4.64+0xf0], R14 ;  /* 0x0000f00e04002986 */ /* 0x0001e2000c101524 */
[----:B------:R-:W-:Y:S05]  /*47b0*/  @!P3 BRA `(.L_x_150) ;  /* 0x000000000004b947 */ /* 0x000fea0003800000 */
[----:B------:R0:W5:Y:S02]  /*47c0*/  LDG.E.LTC128B.U16 R24, desc[UR36][R6.64+0xf2] ;  /* 0x0000f22406187981 */ /* 0x000164000c1e1520 */
.L_x_150:
[----:B------:R-:W-:Y:S05]  /*47d0*/  BSYNC B1 ;  /* 0x0000000000017941 */ /* 0x000fea0003800000 */
.L_x_149:
        /* <DEDUP_REMOVED lines=9> */
.L_x_152:
[----:B------:R-:W-:Y:S05]  /*4870*/  BSYNC B1 ;  /* 0x0000000000017941 */ /* 0x000fea0003800000 */
.L_x_151:
[----:B-----5:R-:W-:Y:S01]  /*4880*/  IMAD.U32 R5, R24, 0x10000, RZ ;  /* 0x0001000018057824 */ /* 0x020fe200078e00ff */
[----:B------:R-:W-:Y:S01]  /*4890*/  ISETP.GT.AND P0, PT, R3, 0x8, P0 ;  /* 0x000000080300780c */ /* 0x000fe20000704270 */
[----:B0-----:R-:W-:Y:S01]  /*48a0*/  @P1 IMAD.MOV.U32 R4, RZ, RZ, R12 ;  /* 0x000000ffff041224 */ /* 0x001fe200078e000c */
[----:B------:R-:W-:Y:S01]  /*48b0*/  BSSY B1, `(.L_x_153) ;  /* 0x0000009000017945 */ /* 0x000fe20003800000 */
[----:B------:R-:W-:-:S04]  /*48c0*/  FMUL R5, R5, R88 ;  /* 0x0000005805057220 */ /* 0x000fc80000400000 */
[----:B------:R-:W-:-:S05]  /*48d0*/  FFMA R5, R86, R23, R5 ;  /* 0x0000001756057223 */ /* 0x000fca0000000005 */
[----:B------:R-:W-:-:S04]  /*48e0*/  F2FP.BF16.F32.PACK_AB R5, RZ, R5 ;  /* 0x00000005ff05723e */ /* 0x000fc800000010ff */
[----:B-1-3--:R-:W-:Y:S01]  /*48f0*/  PRMT R6, R5, 0x7610, R6 ;  /* 0x0000761005067816 */ /* 0x00afe20000000006 */
[----:B------:R-:W-:-:S05]  /*4900*/  @P1 IMAD.MOV.U32 R5, RZ, RZ, R13 ;  /* 0x000000ffff051224 */ /* 0x000fca00078e000d */
[----:B------:R0:W-:Y:S01]  /*4910*/  @P1 STG.E.U16 desc[UR36][R4.64+0xf0], R6 ;  /* 0x0000f00604001986 */ /* 0x0001e2000c101524 */
[----:B------:R-:W-:Y:S05]  /*4920*/  @!P0 BRA `(.L_x_154) ;  /* 0x0000000000048947 */ /* 0x000fea0003800000 */
[----:B------:R1:W5:Y:S02]  /*4930*/  LDG.E.LTC128B.U16 R24, desc[UR36][R8.64+0xf2] ;  /* 0x0000f22408187981 */ /* 0x000364000c1e1520 */
.L_x_154:
[----:B------:R-:W-:Y:S05]  /*4940*/  BSYNC B1 ;  /* 0x0000000000017941 */ /* 0x000fea0003800000 */
.L_x_153:
[----:B------:R-:W-:Y:S05]  /*4950*/  @!P0 BRA `(.L_x_155) ;  /* 0x0000001000e88947 */ /* 0x000fea0003800000 */
[----:B-----5:R-:W-:-:S04]  /*4960*/  IMAD.U32 R3, R24, 0x10000, RZ ;  /* 0x0001000018037824 */ /* 0x020fc800078e00ff */
[----:B0-----:R-:W-:-:S04]  /*4970*/  FMUL R4, R3, R88 ;  /* 0x0000005803047220 */ /* 0x001fc80000400000 */
[----:B------:R-:W-:-:S05]  /*4980*/  FFMA R4, R87, R23, R4 ;  /* 0x0000001757047223 */ /* 0x000fca0000000004 */
[----:B------:R-:W-:-:S05]  /*4990*/  F2FP.BF16.F32.PACK_AB R4, RZ, R4 ;  /* 0x00000004ff04723e */ /* 0x000fca00000010ff */
[----:B------:R3:W-:Y:S01]  /*49a0*/  STG.E.U16 desc[UR36][R12.64+0xf2], R4 ;  /* 0x0000f2040c007986 */ /* 0x0007e2000c101524 */
[----:B------:R-:W-:Y:S05]  /*49b0*/  BRA `(.L_x_155) ;  /* 0x0000001000d07947 */ /* 0x000fea0003800000 */
.L_x_30:
[----:B------:R-:W-:Y:S01]  /*49c0*/  ISETP.GT.AND P0, PT, R4, 0x1, PT ;  /* 0x000000010400780c */ /* 0x000fe20003f04270 */
[----:B------:R-:W-:Y:S01]  /*49d0*/  ULDC.64 UR4, c[0x0][0x5c0] ;  /* 0x0001700000047ab9 */ /* 0x000fe20000000a00 */
[-C--:B------:R-:W-:Y:S01]  /*49e0*/  FMUL R24, R24, R23.reuse ;  /* 0x0000001718187220 */ /* 0x080fe20000400000 */
[-C--:B------:R-:W-:Y:S01]  /*49f0*/  FMUL R25, R25, R23.reuse ;  /* 0x0000001719197220 */ /* 0x080fe20000400000 */
[----:B------:R-:W-:Y:S01]  /*4a00*/  ISETP.GT.AND P3, PT, R3, RZ, P0 ;  /* 0x000000ff0300720c */ /* 0x000fe20000764270 */
[-C--:B------:R-:W-:Y:S01]  /*4a10*/  FMUL R26, R26, R23.reuse ;  /* 0x000000171a1a7220 */ /* 0x080fe20000400000 */
[----:B------:R-:W-:Y:S01]  /*4a20*/  LEA R6, P4, R92, UR4, 0x1 ;  /* 0x000000045c067c11 */ /* 0x000fe2000f8808ff */
[-C--:B------:R-:W-:Y:S01]  /*4a30*/  FMUL R27, R27, R23.reuse ;  /* 0x000000171b1b7220 */ /* 0x080fe20000400000 */
[----:B------:R-:W-:Y:S01]  /*4a40*/  F2FP.BF16.F32.PACK_AB R24, RZ, R24 ;  /* 0x00000018ff18723e */ /* 0x000fe200000010ff */
[-C--:B------:R-:W-:Y:S01]  /*4a50*/  FMUL R28, R28, R23.reuse ;  /* 0x000000171c1c7220 */ /* 0x080fe20000400000 */
[----:B------:R-:W-:Y:S01]  /*4a60*/  LEA.HI.X R7, R92, UR5, R91, 0x1, P4 ;  /* 0x000000055c077c11 */ /* 0x000fe2000a0f0c5b */
[----:B------:R-:W-:Y:S01]  /*4a70*/  FMUL R29, R29, R23 ;  /* 0x000000171d1d7220 */ /* 0x000fe20000400000 */
[----:B------:R-:W-:Y:S01]  /*4a80*/  F2FP.BF16.F32.PACK_AB R25, RZ, R25 ;  /* 0x00000019ff19723e */ /* 0x000fe200000010ff */
[-C--:B------:R-:W-:Y:S01]  /*4a90*/  FMUL R30, R30, R23.reuse ;  /* 0x000000171e1e7220 */ /* 0x080fe20000400000 */
[----:B------:R-:W-:Y:S01]  /*4aa0*/  SHF.L.U64.HI R99, R98, 0x4, R99 ;  /* 0x0000000462637819 */ /* 0x000fe20000010263 */
[----:B------:R-:W-:Y:S01]  /*4ab0*/  @P1 STG.E.U16 desc[UR36][R6.64], R24 ;  /* 0x0000001806001986 */ /* 0x000fe2000c101524 */
[----:B------:R-:W-:Y:S01]  /*4ac0*/  ISETP.GT.AND P1, PT, R4, 0x8, PT ;  /* 0x000000080400780c */ /* 0x000fe20003f24270 */
[-C--:B------:R-:W-:Y:S01]  /*4ad0*/  FMUL R31, R31, R23.reuse ;  /* 0x000000171f1f7220 */ /* 0x080fe20000400000 */
[C---:B------:R-:W-:Y:S01]  /*4ae0*/  ISETP.GT.AND P4, PT, R3.reuse, 0x8, P0 ;  /* 0x000000080300780c */ /* 0x040fe20000784270 */
[----:B------:R-:W-:Y:S01]  /*4af0*/  @P3 STG.E.U16 desc[UR36][R6.64+0x2], R25 ;  /* 0x0000021906003986 */ /* 0x000fe2000c101524 */
[----:B------:R-:W-:Y:S01]  /*4b00*/  LEA R8, P3, R98, R6, 0x4 ;  /* 0x0000000662087211 */ /* 0x000fe200078620ff */
[-C--:B------:R-:W-:Y:S01]  /*4b10*/  FMUL R32, R32, R23.reuse ;  /* 0x0000001720207220 */ /* 0x080fe20000400000 */
[----:B------:R-:W-:Y:S01]  /*4b20*/  ISETP.GT.AND P2, PT, R3, 0x8, P2 ;  /* 0x000000080300780c */ /* 0x000fe20001744270 */
[-C--:B------:R-:W-:Y:S01]  /*4b30*/  FMUL R33, R33, R23.reuse ;  /* 0x0000001721217220 */ /* 0x080fe20000400000 */
[----:B------:R-:W-:Y:S01]  /*4b40*/  ISETP.GT.AND P0, PT, R4, 0x9, PT ;  /* 0x000000090400780c */ /* 0x000fe20003f04270 */
[----:B------:R-:W-:Y:S01]  /*4b50*/  IMAD.X R9, R99, 0x1, R7, P3 ;  /* 0x0000000163097824 */ /* 0x000fe200018e0607 */
[C---:B------:R-:W-:Y:S01]  /*4b60*/  ISETP.GT.AND P5, PT, R3.reuse, RZ, P1 ;  /* 0x000000ff0300720c */ /* 0x040fe20000fa4270 */
[-C--:B------:R-:W-:Y:S01]  /*4b70*/  FMUL R34, R34, R23.reuse ;  /* 0x0000001722227220 */ /* 0x080fe20000400000 */
[----:B------:R-:W-:Y:S01]  /*4b80*/  ISETP.GT.AND P3, PT, R3, RZ, P0 ;  /* 0x000000ff0300720c */ /* 0x000fe20000764270 */
[-C--:B------:R-:W-:Y:S01]  /*4b90*/  FMUL R35, R35, R23.reuse ;  /* 0x0000001723237220 */ /* 0x080fe20000400000 */
[----:B------:R-:W-:Y:S01]  /*4ba0*/  F2FP.BF16.F32.PACK_AB R26, RZ, R26 ;  /* 0x0000001aff1a723e */ /* 0x000fe200000010ff */
[----:B------:R-:W-:Y:S01]  /*4bb0*/  FMUL R36, R36, R23 ;  /* 0x0000001724247220 */ /* 0x000fe20000400000 */
[----:B------:R-:W-:Y:S01]  /*4bc0*/  F2FP.BF16.F32.PACK_AB R27, RZ, R27 ;  /* 0x0000001bff1b723e */ /* 0x000fe200000010ff */
[----:B------:R-:W-:Y:S01]  /*4bd0*/  FMUL R37, R37, R23 ;  /* 0x0000001725257220 */ /* 0x000fe20000400000 */
[----:B------:R-:W-:Y:S01]  /*4be0*/  F2FP.BF16.F32.PACK_AB R28, RZ, R28 ;  /* 0x0000001cff1c723e */ /* 0x000fe200000010ff */
[----:B------:R-:W-:Y:S01]  /*4bf0*/  @P2 STG.E.U16 desc[UR36][R8.64], R26 ;  /* 0x0000001a08002986 */ /* 0x000fe2000c101524 */
[----:B------:R-:W-:Y:S01]  /*4c00*/  F2FP.BF16.F32.PACK_AB R29, RZ, R29 ;  /* 0x0000001dff1d723e */ /* 0x000fe200000010ff */
[-C--:B------:R-:W-:Y:S01]  /*4c10*/  FMUL R38, R38, R23.reuse ;  /* 0x0000001726267220 */ /* 0x080fe20000400000 */
[----:B------:R-:W-:Y:S01]  /*4c20*/  ISETP.GT.AND P2, PT, R3, 0x8, P1 ;  /* 0x000000080300780c */ /* 0x000fe20000f44270 */
[----:B------:R-:W-:Y:S01]  /*4c30*/  @P4 STG.E.U16 desc[UR36][R8.64+0x2], R27 ;  /* 0x0000021b08004986 */ /* 0x000fe2000c101524 */
[----:B------:R-:W-:Y:S01]  /*4c40*/  ISETP.GT.AND P1, PT, R4, 0x10, PT ;  /* 0x000000100400780c */ /* 0x000fe20003f24270 */
[-C--:B------:R-:W-:Y:S01]  /*4c50*/  FMUL R39, R39, R23.reuse ;  /* 0x0000001727277220 */ /* 0x080fe20000400000 */
[----:B------:R-:W-:Y:S01]  /*4c60*/  F2FP.BF16.F32.PACK_AB R30, RZ, R30 ;  /* 0x0000001eff1e723e */ /* 0x000fe200000010ff */
[----:B------:R-:W-:Y:S01]  /*4c70*/  @P5 STG.E.U16 desc[UR36][R6.64+0x10], R28 ;  /* 0x0000101c06005986 */ /* 0x000fe2000c101524 */
[C---:B------:R-:W-:Y:S01]  /*4c80*/  ISETP.GT.AND P4, PT, R3.reuse, RZ, P1 ;  /* 0x000000ff0300720c */ /* 0x040fe20000f84270 */
[----:B------:R-:W-:Y:S01]  /*4c90*/  FMUL R40, R40, R23 ;  /* 0x0000001728287220 */ /* 0x000fe20000400000 */
[----:B------:R-:W-:Y:S01]  /*4ca0*/  F2FP.BF16.F32.PACK_AB R31, RZ, R31 ;  /* 0x0000001fff1f723e */ /* 0x000fe200000010ff */
[----:B------:R-:W-:Y:S01]  /*4cb0*/  @P3 STG.E.U16 desc[UR36][R6.64+0x12], R29 ;  /* 0x0000121d06003986 */ /* 0x000fe2000c101524 */
[----:B------:R-:W-:Y:S01]  /*4cc0*/  ISETP.GT.AND P3, PT, R3, 0x8, P0 ;  /* 0x000000080300780c */ /* 0x000fe20000764270 */
[-C--:B------:R-:W-:Y:S01]  /*4cd0*/  FMUL R41, R41, R23.reuse ;  /* 0x0000001729297220 */ /* 0x080fe20000400000 */
[----:B------:R-:W-:Y:S01]  /*4ce0*/  ISETP.GT.AND P0, PT, R4, 0x11, PT ;  /* 0x000000110400780c */ /* 0x000fe20003f04270 */
[----:B------:R-:W-:Y:S01]  /*4cf0*/  @P2 STG.E.U16 desc[UR36][R8.64+0x10], R30 ;  /* 0x0000101e08002986 */ /* 0x000fe2000c101524 */
[----:B------:R-:W-:Y:S01]  /*4d00*/  F2FP.BF16.F32.PACK_AB R32, RZ, R32 ;  /* 0x00000020ff20723e */ /* 0x000fe200000010ff */
[-C--:B------:R-:W-:Y:S01]  /*4d10*/  FMUL R42, R42, R23.reuse ;  /* 0x000000172a2a7220 */ /* 0x080fe20000400000 */
[----:B------:R-:W-:Y:S01]  /*4d20*/  ISETP.GT.AND P5, PT, R3, RZ, P0 ;  /* 0x000000ff0300720c */ /* 0x000fe200007a4270 */
[-C--:B------:R-:W-:Y:S01]  /*4d30*/  FMUL R43, R43, R23.reuse ;  /* 0x000000172b2b7220 */ /* 0x080fe20000400000 */
[----:B------:R-:W-:Y:S01]  /*4d40*/  ISETP.GT.AND P2, PT, R3, 0x8, P1 ;  /* 0x000000080300780c */ /* 0x000fe20000f44270 */
[-C--:B------:R-:W-:Y:S01]  /*4d50*/  FMUL R44, R44, R23.reuse ;  /* 0x000000172c2c7220 */ /* 0x080fe20000400000 */
[----:B------:R-:W-:Y:S01]  /*4d60*/  ISETP.GT.AND P1, PT, R4, 0x18, PT ;  /* 0x000000180400780c */ /* 0x000fe20003f24270 */
[----:B------:R-:W-:Y:S01]  /*4d70*/  FMUL R45, R45, R23 ;  /* 0x000000172d2d7220 */ /* 0x000fe20000400000 */
[----:B------:R-:W-:Y:S01]  /*4d80*/  F2FP.BF16.F32.PACK_AB R33, RZ, R33 ;  /* 0x00000021ff21723e */ /* 0x000fe200000010ff */
[----:B------:R-:W-:Y:S01]  /*4d90*/  @P3 STG.E.U16 desc[UR36][R8.64+0x12], R31 ;  /* 0x0000121f08003986 */ /* 0x000fe2000c101524 */
[C---:B------:R-:W-:Y:S01]  /*4da0*/  ISETP.GT.AND P3, PT, R3.reuse, 0x8, P0 ;  /* 0x000000080300780c */ /* 0x040fe20000764270 */
[-C--:B------:R-:W-:Y:S01]  /*4db0*/  FMUL R46, R46, R23.reuse ;  /* 0x000000172e2e7220 */ /* 0x080fe20000400000 */
[----:B------:R-:W-:Y:S01]  /*4dc0*/  ISETP.GT.AND P0, PT, R4, 0x19, PT ;  /* 0x000000190400780c */ /* 0x000fe20003f04270 */
[----:B------:R-:W-:Y:S01]  /*4dd0*/  @P4 STG.E.U16 desc[UR36][R6.64+0x20], R32 ;  /* 0x0000202006004986 */ /* 0x000fe2000c101524 */
[----:B------:R-:W-:Y:S01]  /*4de0*/  ISETP.GT.AND P4, PT, R3, RZ, P1 ;  /* 0x000000ff0300720c */ /* 0x000fe20000f84270 */
[-C--:B------:R-:W-:Y:S01]  /*4df0*/  FMUL R47, R47, R23.reuse ;  /* 0x000000172f2f7220 */ /* 0x080fe20000400000 */
[----:B------:R-:W-:Y:S01]  /*4e00*/  F2FP.BF16.F32.PACK_AB R34, RZ, R34 ;  /* 0x00000022ff22723e */ /* 0x000fe200000010ff */
[----:B------:R-:W-:Y:S01]  /*4e10*/  @P5 STG.E.U16 desc[UR36][R6.64+0x22], R33 ;  /* 0x0000222106005986 */ /* 0x000fe2000c101524 */
[----:B------:R-:W-:Y:S01]  /*4e20*/  ISETP.GT.AND P5, PT, R3, RZ, P0 ;  /* 0x000000ff0300720c */ /* 0x000fe200007a4270 */
[----:B------:R-:W-:Y:S01]  /*4e30*/  FMUL R48, R48, R23 ;  /* 0x0000001730307220 */ /* 0x000fe20000400000 */
[----:B------:R-:W-:Y:S01]  /*4e40*/  F2FP.BF16.F32.PACK_AB R35, RZ, R35 ;  /* 0x00000023ff23723e */ /* 0x000fe200000010ff */
[----:B------:R-:W-:Y:S01]  /*4e50*/  @P2 STG.E.U16 desc[UR36][R8.64+0x20], R34 ;  /* 0x0000202208002986 */ /* 0x000fe2000c101524 */
[----:B------:R-:W-:Y:S01]  /*4e60*/  F2FP.BF16.F32.PACK_AB R36, RZ, R36 ;  /* 0x00000024ff24723e */ /* 0x000fe200000010ff */
[-C--:B------:R-:W-:Y:S01]  /*4e70*/  FMUL R49, R49, R23.reuse ;  /* 0x0000001731317220 */ /* 0x080fe20000400000 */
[C---:B------:R-:W-:Y:S01]  /*4e80*/  ISETP.GT.AND P2, PT, R3.reuse, 0x8, P1 ;  /* 0x000000080300780c */ /* 0x040fe20000f44270 */
[----:B------:R-:W-:Y:S01]  /*4e90*/  @P3 STG.E.U16 desc[UR36][R8.64+0x22], R35 ;  /* 0x0000222308003986 */ /* 0x000fe2000c101524 */
[----:B------:R-:W-:Y:S01]  /*4ea0*/  ISETP.GT.AND P1, PT, R4, 0x20, PT ;  /* 0x000000200400780c */ /* 0x000fe20003f24270 */
[----:B------:R-:W-:Y:S01]  /*4eb0*/  FMUL R50, R50, R23 ;  /* 0x0000001732327220 */ /* 0x000fe20000400000 */
[----:B------:R-:W-:Y:S01]  /*4ec0*/  F2FP.BF16.F32.PACK_AB R37, RZ, R37 ;  /* 0x00000025ff25723e */ /* 0x000fe200000010ff */
[----:B------:R-:W-:Y:S01]  /*4ed0*/  @P4 STG.E.U16 desc[UR36][R6.64+0x30], R36 ;  /* 0x0000302406004986 */ /* 0x000fe2000c101524 */
[----:B------:R-:W-:Y:S01]  /*4ee0*/  ISETP.GT.AND P3, PT, R3, 0x8, P0 ;  /* 0x000000080300780c */ /* 0x000fe20000764270 */
[-C--:B------:R-:W-:Y:S01]  /*4ef0*/  FMUL R51, R51, R23.reuse ;  /* 0x0000001733337220 */ /* 0x080fe20000400000 */
[----:B------:R-:W-:Y:S01]  /*4f00*/  ISETP.GT.AND P0, PT, R4, 0x21, PT ;  /* 0x000000210400780c */ /* 0x000fe20003f04270 */
[----:B------:R-:W-:Y:S01]  /*4f10*/  @P5 STG.E.U16 desc[UR36][R6.64+0x32], R37 ;  /* 0x0000322506005986 */ /* 0x000fe2000c101524 */
[----:B------:R-:W-:Y:S01]  /*4f20*/  ISETP.GT.AND P4, PT, R3, RZ, P1 ;  /* 0x000000ff0300720c */ /* 0x000fe20000f84270 */
[-C--:B------:R-:W-:Y:S01]  /*4f30*/  FMUL R52, R52, R23.reuse ;  /* 0x0000001734347220 */ /* 0x080fe20000400000 */
[----:B------:R-:W-:Y:S01]  /*4f40*/  F2FP.BF16.F32.PACK_AB R38, RZ, R38 ;  /* 0x00000026ff26723e */ /* 0x000fe200000010ff */
[-C--:B------:R-:W-:Y:S01]  /*4f50*/  FMUL R53, R53, R23.reuse ;  /* 0x0000001735357220 */ /* 0x080fe20000400000 */
        /* <DEDUP_REMOVED lines=113> */
[----:B------:R-:W-:Y:S01]  /*5670*/  FMUL R87, R87, R23 ;  /* 0x0000001757577220 */ /* 0x000fe20000400000 */
[----:B------:R-:W-:Y:S01]  /*5680*/  ISETP.GT.AND P0, PT, R4, 0x51, PT ;  /* 0x000000510400780c */ /* 0x000fe20003f04270 */
[----:B------:R-:W-:Y:S01]  /*5690*/  @P5 STG.E.U16 desc[UR36][R6.64+0x92], R61 ;  /* 0x0000923d06005986 */ /* 0x000fe2000c101524 */
[----:B------:R-:W-:-:S02]  /*56a0*/  ISETP.GT.AND P4, PT, R3, RZ, P1 ;  /* 0x000000ff0300720c */ /* 0x000fc40000f84270 */
[----:B------:R-:W-:Y:S02]  /*56b0*/  F2FP.BF16.F32.PACK_AB R62, RZ, R62 ;  /* 0x0000003eff3e723e */ /* 0x000fe400000010ff */
[C---:B------:R-:W-:Y:S02]  /*56c0*/  ISETP.GT.AND P5, PT, R3.reuse, RZ, P0 ;  /* 0x000000ff0300720c */ /* 0x040fe400007a4270 */
[----:B------:R-:W-:Y:S01]  /*56d0*/  F2FP.BF16.F32.PACK_AB R63, RZ, R63 ;  /* 0x0000003fff3f723e */ /* 0x000fe200000010ff */
[----:B------:R-:W-:Y:S01]  /*56e0*/  @P2 STG.E.U16 desc[UR36][R8.64+0x90], R62 ;  /* 0x0000903e08002986 */ /* 0x000fe2000c101524 */
[----:B------:R-:W-:Y:S02]  /*56f0*/  F2FP.BF16.F32.PACK_AB R64, RZ, R64 ;  /* 0x00000040ff40723e */ /* 0x000fe400000010ff */
[----:B------:R-:W-:Y:S01]  /*5700*/  ISETP.GT.AND P2, PT, R3, 0x8, P1 ;  /* 0x000000080300780c */ /* 0x000fe20000f44270 */
[----:B------:R-:W-:Y:S01]  /*5710*/  @P3 STG.E.U16 desc[UR36][R8.64+0x92], R63 ;  /* 0x0000923f08003986 */ /* 0x000fe2000c101524 */
[----:B------:R-:W-:-:S02]  /*5720*/  ISETP.GT.AND P1, PT, R4, 0x58, PT ;  /* 0x000000580400780c */ /* 0x000fc40003f24270 */
[----:B------:R-:W-:Y:S01]  /*5730*/  F2FP.BF16.F32.PACK_AB R65, RZ, R65 ;  /* 0x00000041ff41723e */ /* 0x000fe200000010ff */
[----:B------:R-:W-:Y:S01]  /*5740*/  @P4 STG.E.U16 desc[UR36][R6.64+0xa0], R64 ;  /* 0x0000a04006004986 */ /* 0x000fe2000c101524 */
[C---:B------:R-:W-:Y:S02]  /*5750*/  ISETP.GT.AND P3, PT, R3.reuse, 0x8, P0 ;  /* 0x000000080300780c */ /* 0x040fe40000764270 */
[----:B------:R-:W-:Y:S01]  /*5760*/  ISETP.GT.AND P0, PT, R4, 0x59, PT ;  /* 0x000000590400780c */ /* 0x000fe20003f04270 */
[----:B------:R-:W-:Y:S01]  /*5770*/  @P5 STG.E.U16 desc[UR36][R6.64+0xa2], R65 ;  /* 0x0000a24106005986 */ /* 0x000fe2000c101524 */
[C---:B------:R-:W-:Y:S02]  /*5780*/  ISETP.GT.AND P4, PT, R3.reuse, RZ, P1 ;  /* 0x000000ff0300720c */ /* 0x040fe40000f84270 */
[----:B------:R-:W-:Y:S02]  /*5790*/  F2FP.BF16.F32.PACK_AB R66, RZ, R66 ;  /* 0x00000042ff42723e */ /* 0x000fe400000010ff */
[----:B------:R-:W-:-:S02]  /*57a0*/  ISETP.GT.AND P5, PT, R3, RZ, P0 ;  /* 0x000000ff0300720c */ /* 0x000fc400007a4270 */
[----:B------:R-:W-:Y:S01]  /*57b0*/  F2FP.BF16.F32.PACK_AB R67, RZ, R67 ;  /* 0x00000043ff43723e */ /* 0x000fe200000010ff */
[----:B------:R-:W-:Y:S01]  /*57c0*/  @P2 STG.E.U16 desc[UR36][R8.64+0xa0], R66 ;  /* 0x0000a04208002986 */ /* 0x000fe2000c101524 */
[----:B------:R-:W-:Y:S02]  /*57d0*/  F2FP.BF16.F32.PACK_AB R68, RZ, R68 ;  /* 0x00000044ff44723e */ /* 0x000fe400000010ff */
[C---:B------:R-:W-:Y:S01]  /*57e0*/  ISETP.GT.AND P2, PT, R3.reuse, 0x8, P1 ;  /* 0x000000080300780c */ /* 0x040fe20000f44270 */
[----:B------:R-:W-:Y:S01]  /*57f0*/  @P3 STG.E.U16 desc[UR36][R8.64+0xa2], R67 ;  /* 0x0000a24308003986 */ /* 0x000fe2000c101524 */
[----:B------:R-:W-:Y:S02]  /*5800*/  ISETP.GT.AND P1, PT, R4, 0x60, PT ;  /* 0x000000600400780c */ /* 0x000fe40003f24270 */
[----:B------:R-:W-:Y:S01]  /*5810*/  F2FP.BF16.F32.PACK_AB R69, RZ, R69 ;  /* 0x00000045ff45723e */ /* 0x000fe200000010ff */
[----:B------:R-:W-:Y:S01]  /*5820*/  @P4 STG.E.U16 desc[UR36][R6.64+0xb0], R68 ;  /* 0x0000b04406004986 */ /* 0x000fe2000c101524 */
[----:B------:R-:W-:-:S02]  /*5830*/  ISETP.GT.AND P3, PT, R3, 0x8, P0 ;  /* 0x000000080300780c */ /* 0x000fc40000764270 */
[----:B------:R-:W-:Y:S01]  /*5840*/  ISETP.GT.AND P0, PT, R4, 0x61, PT ;  /* 0x000000610400780c */ /* 0x000fe20003f04270 */
[----:B------:R-:W-:Y:S01]  /*5850*/  @P5 STG.E.U16 desc[UR36][R6.64+0xb2], R69 ;  /* 0x0000b24506005986 */ /* 0x000fe2000c101524 */
[C---:B------:R-:W-:Y:S02]  /*5860*/  ISETP.GT.AND P4, PT, R3.reuse, RZ, P1 ;  /* 0x000000ff0300720c */ /* 0x040fe40000f84270 */
[----:B------:R-:W-:Y:S02]  /*5870*/  ISETP.GT.AND P5, PT, R3, RZ, P0 ;  /* 0x000000ff0300720c */ /* 0x000fe400007a4270 */
[----:B------:R-:W-:Y:S02]  /*5880*/  F2FP.BF16.F32.PACK_AB R70, RZ, R70 ;  /* 0x00000046ff46723e */ /* 0x000fe400000010ff */
[----:B------:R-:W-:Y:S02]  /*5890*/  F2FP.BF16.F32.PACK_AB R71, RZ, R71 ;  /* 0x00000047ff47723e */ /* 0x000fe400000010ff */
[----:B------:R-:W-:Y:S01]  /*58a0*/  F2FP.BF16.F32.PACK_AB R72, RZ, R72 ;  /* 0x00000048ff48723e */ /* 0x000fe200000010ff */
[----:B------:R-:W-:Y:S01]  /*58b0*/  @P2 STG.E.U16 desc[UR36][R8.64+0xb0], R70 ;  /* 0x0000b04608002986 */ /* 0x000fe2000c101524 */
[----:B------:R-:W-:-:S02]  /*58c0*/  F2FP.BF16.F32.PACK_AB R73, RZ, R73 ;  /* 0x00000049ff49723e */ /* 0x000fc400000010ff */
[C---:B------:R-:W-:Y:S01]  /*58d0*/  ISETP.GT.AND P1, PT, R3.reuse, 0x8, P1 ;  /* 0x000000080300780c */ /* 0x040fe20000f24270 */
[----:B------:R-:W-:Y:S01]  /*58e0*/  @P3 STG.E.U16 desc[UR36][R8.64+0xb2], R71 ;  /* 0x0000b24708003986 */ /* 0x000fe2000c101524 */
[C---:B------:R-:W-:Y:S02]  /*58f0*/  ISETP.GT.AND P2, PT, R3.reuse, 0x8, P0 ;  /* 0x000000080300780c */ /* 0x040fe40000744270 */
[C---:B------:R-:W-:Y:S01]  /*5900*/  ISETP.GT.AND P0, PT, R4.reuse, 0x69, PT ;  /* 0x000000690400780c */ /* 0x040fe20003f04270 */
[----:B------:R-:W-:Y:S01]  /*5910*/  @P4 STG.E.U16 desc[UR36][R6.64+0xc0], R72 ;  /* 0x0000c04806004986 */ /* 0x000fe2000c101524 */
[----:B------:R-:W-:Y:S02]  /*5920*/  ISETP.GT.AND P4, PT, R4, 0x68, PT ;  /* 0x000000680400780c */ /* 0x000fe40003f84270 */
[----:B------:R-:W-:Y:S01]  /*5930*/  F2FP.BF16.F32.PACK_AB R74, RZ, R74 ;  /* 0x0000004aff4a723e */ /* 0x000fe200000010ff */
[----:B------:R-:W-:Y:S01]  /*5940*/  @P5 STG.E.U16 desc[UR36][R6.64+0xc2], R73 ;  /* 0x0000c24906005986 */ /* 0x000fe2000c101524 */
[----:B------:R-:W-:-:S02]  /*5950*/  ISETP.GT.AND P5, PT, R3, RZ, P4 ;  /* 0x000000ff0300720c */ /* 0x000fc400027a4270 */
[C---:B------:R-:W-:Y:S01]  /*5960*/  ISETP.GT.AND P3, PT, R3.reuse, RZ, P0 ;  /* 0x000000ff0300720c */ /* 0x040fe20000764270 */
[----:B------:R-:W-:Y:S01]  /*5970*/  @P1 STG.E.U16 desc[UR36][R8.64+0xc0], R74 ;  /* 0x0000c04a08001986 */ /* 0x000fe2000c101524 */
[----:B------:R-:W-:Y:S02]  /*5980*/  F2FP.BF16.F32.PACK_AB R75, RZ, R75 ;  /* 0x0000004bff4b723e */ /* 0x000fe400000010ff */
[----:B------:R-:W-:Y:S02]  /*5990*/  F2FP.BF16.F32.PACK_AB R76, RZ, R76 ;  /* 0x0000004cff4c723e */ /* 0x000fe400000010ff */
[C---:B------:R-:W-:Y:S01]  /*59a0*/  ISETP.GT.AND P4, PT, R3.reuse, 0x8, P4 ;  /* 0x000000080300780c */ /* 0x040fe20002784270 */
[----:B------:R-:W-:Y:S01]  /*59b0*/  @P2 STG.E.U16 desc[UR36][R8.64+0xc2], R75 ;  /* 0x0000c24b08002986 */ /* 0x000fe2000c101524 */
[----:B------:R-:W-:Y:S02]  /*59c0*/  F2FP.BF16.F32.PACK_AB R77, RZ, R77 ;  /* 0x0000004dff4d723e */ /* 0x000fe400000010ff */
[----:B------:R-:W-:Y:S01]  /*59d0*/  ISETP.GT.AND P2, PT, R4, 0x71, PT ;  /* 0x000000710400780c */ /* 0x000fe20003f44270 */
[----:B------:R-:W-:Y:S01]  /*59e0*/  @P5 STG.E.U16 desc[UR36][R6.64+0xd0], R76 ;  /* 0x0000d04c06005986 */ /* 0x000fe2000c101524 */
[----:B------:R-:W-:-:S02]  /*59f0*/  ISETP.GT.AND P5, PT, R3, 0x8, P0 ;  /* 0x000000080300780c */ /* 0x000fc400007a4270 */
[C---:B------:R-:W-:Y:S01]  /*5a00*/  ISETP.GT.AND P1, PT, R4.reuse, 0x78, PT ;  /* 0x000000780400780c */ /* 0x040fe20003f24270 */
[----:B------:R-:W-:Y:S01]  /*5a10*/  @P3 STG.E.U16 desc[UR36][R6.64+0xd2], R77 ;  /* 0x0000d24d06003986 */ /* 0x000fe2000c101524 */
[C---:B------:R-:W-:Y:S02]  /*5a20*/  ISETP.GT.AND P3, PT, R4.reuse, 0x70, PT ;  /* 0x000000700400780c */ /* 0x040fe40003f64270 */
[----:B------:R-:W-:Y:S01]  /*5a30*/  ISETP.GT.AND P0, PT, R4, 0x79, PT ;  /* 0x000000790400780c */ /* 0x000fe20003f04270 */
[----:B------:R-:W-:Y:S01]  /*5a40*/  @P4 IMAD.MOV.U32 R4, RZ, RZ, R8 ;  /* 0x000000ffff044224 */ /* 0x000fe200078e0008 */
[----:B------:R-:W-:Y:S01]  /*5a50*/  F2FP.BF16.F32.PACK_AB R78, RZ, R78 ;  /* 0x0000004eff4e723e */ /* 0x000fe200000010ff */
[----:B------:R-:W-:Y:S01]  /*5a60*/  @P4 IMAD.MOV.U32 R5, RZ, RZ, R9 ;  /* 0x000000ffff054224 */ /* 0x000fe200078e0009 */
[----:B------:R-:W-:Y:S02]  /*5a70*/  F2FP.BF16.F32.PACK_AB R79, RZ, R79 ;  /* 0x0000004fff4f723e */ /* 0x000fe400000010ff */
[----:B------:R-:W-:-:S02]  /*5a80*/  F2FP.BF16.F32.PACK_AB R80, RZ, R80 ;  /* 0x00000050ff50723e */ /* 0x000fc400000010ff */
[----:B------:R0:W-:Y:S01]  /*5a90*/  @P4 STG.E.U16 desc[UR36][R4.64+0xd0], R78 ;  /* 0x0000d04e04004986 */ /* 0x0001e2000c101524 */
[C---:B------:R-:W-:Y:S02]  /*5aa0*/  ISETP.GT.AND P4, PT, R3.reuse, RZ, P2 ;  /* 0x000000ff0300720c */ /* 0x040fe40001784270 */
[----:B------:R-:W-:Y:S02]  /*5ab0*/  F2FP.BF16.F32.PACK_AB R81, RZ, R81 ;  /* 0x00000051ff51723e */ /* 0x000fe400000010ff */
[----:B------:R-:W-:Y:S02]  /*5ac0*/  ISETP.GT.AND P2, PT, R3, 0x8, P2 ;  /* 0x000000080300780c */ /* 0x000fe40001744270 */
[----:B------:R-:W-:Y:S02]  /*5ad0*/  F2FP.BF16.F32.PACK_AB R82, RZ, R82 ;  /* 0x00000052ff52723e */ /* 0x000fe400000010ff */
[----:B------:R-:W-:Y:S02]  /*5ae0*/  F2FP.BF16.F32.PACK_AB R83, RZ, R83 ;  /* 0x00000053ff53723e */ /* 0x000fe400000010ff */
[----:B------:R-:W-:Y:S01]  /*5af0*/  F2FP.BF16.F32.PACK_AB R84, RZ, R84 ;  /* 0x00000054ff54723e */ /* 0x000fe200000010ff */
[----:B0-----:R-:W-:Y:S01]  /*5b00*/  @P5 IMAD.MOV.U32 R4, RZ, RZ, R8 ;  /* 0x000000ffff045224 */ /* 0x001fe200078e0008 */
[----:B------:R-:W-:Y:S01]  /*5b10*/  F2FP.BF16.F32.PACK_AB R85, RZ, R85 ;  /* 0x00000055ff55723e */ /* 0x000fe200000010ff */
[----:B------:R-:W-:Y:S01]  /*5b20*/  @P5 IMAD.MOV.U32 R5, RZ, RZ, R9 ;  /* 0x000000ffff055224 */ /* 0x000fe200078e0009 */
[----:B------:R-:W-:-:S02]  /*5b30*/  F2FP.BF16.F32.PACK_AB R86, RZ, R86 ;  /* 0x00000056ff56723e */ /* 0x000fc400000010ff */
[----:B------:R-:W-:Y:S02]  /*5b40*/  F2FP.BF16.F32.PACK_AB R87, RZ, R87 ;  /* 0x00000057ff57723e */ /* 0x000fe400000010ff */
[----:B------:R0:W-:Y:S01]  /*5b50*/  @P5 STG.E.U16 desc[UR36][R4.64+0xd2], R79 ;  /* 0x0000d24f04005986 */ /* 0x0001e2000c101524 */
[C---:B------:R-:W-:Y:S02]  /*5b60*/  ISETP.GT.AND P5, PT, R3.reuse, RZ, P3 ;  /* 0x000000ff0300720c */ /* 0x040fe40001fa4270 */
[----:B------:R-:W-:-:S11]  /*5b70*/  ISETP.GT.AND P3, PT, R3, 0x8, P3 ;  /* 0x000000080300780c */ /* 0x000fd60001f64270 */
[----:B0-----:R-:W-:Y:S02]  /*5b80*/  @P5 IMAD.MOV.U32 R4, RZ, RZ, R6 ;  /* 0x000000ffff045224 */ /* 0x001fe400078e0006 */
[----:B------:R-:W-:-:S05]  /*5b90*/  @P5 IMAD.MOV.U32 R5, RZ, RZ, R7 ;  /* 0x000000ffff055224 */ /* 0x000fca00078e0007 */
[----:B------:R0:W-:Y:S01]  /*5ba0*/  @P5 STG.E.U16 desc[UR36][R4.64+0xe0], R80 ;  /* 0x0000e05004005986 */ /* 0x0001e2000c101524 */
[C---:B------:R-:W-:Y:S02]  /*5bb0*/  ISETP.GT.AND P5, PT, R3.reuse, RZ, P0 ;  /* 0x000000ff0300720c */ /* 0x040fe400007a4270 */
[----:B------:R-:W-:Y:S01]  /*5bc0*/  ISETP.GT.AND P0, PT, R3, 0x8, P0 ;  /* 0x000000080300780c */ /* 0x000fe20000704270 */
[----:B0-----:R-:W-:Y:S02]  /*5bd0*/  @P4 IMAD.MOV.U32 R4, RZ, RZ, R6 ;  /* 0x000000ffff044224 */ /* 0x001fe400078e0006 */
[----:B------:R-:W-:-:S05]  /*5be0*/  @P4 IMAD.MOV.U32 R5, RZ, RZ, R7 ;  /* 0x000000ffff054224 */ /* 0x000fca00078e0007 */
[----:B------:R0:W-:Y:S01]  /*5bf0*/  @P4 STG.E.U16 desc[UR36][R4.64+0xe2], R81 ;  /* 0x0000e25104004986 */ /* 0x0001e2000c101524 */
[C---:B------:R-:W-:Y:S02]  /*5c00*/  ISETP.GT.AND P4, PT, R3.reuse, RZ, P1 ;  /* 0x000000ff0300720c */ /* 0x040fe40000f84270 */
[----:B------:R-:W-:Y:S01]  /*5c10*/  ISETP.GT.AND P1, PT, R3, 0x8, P1 ;  /* 0x000000080300780c */ /* 0x000fe20000f24270 */
[----:B0-----:R-:W-:Y:S02]  /*5c20*/  @P3 IMAD.MOV.U32 R4, RZ, RZ, R8 ;  /* 0x000000ffff043224 */ /* 0x001fe400078e0008 */
[----:B------:R-:W-:-:S05]  /*5c30*/  @P3 IMAD.MOV.U32 R5, RZ, RZ, R9 ;  /* 0x000000ffff053224 */ /* 0x000fca00078e0009 */
[----:B------:R0:W-:Y:S02]  /*5c40*/  @P3 STG.E.U16 desc[UR36][R4.64+0xe0], R82 ;  /* 0x0000e05204003986 */ /* 0x0001e4000c101524 */
[----:B0-----:R-:W-:Y:S02]  /*5c50*/  @P2 IMAD.MOV.U32 R4, RZ, RZ, R8 ;  /* 0x000000ffff042224 */ /* 0x001fe400078e0008 */
[----:B------:R-:W-:-:S05]  /*5c60*/  @P2 IMAD.MOV.U32 R5, RZ, RZ, R9 ;  /* 0x000000ffff052224 */ /* 0x000fca00078e0009 */
[----:B------:R0:W-:Y:S02]  /*5c70*/  @P2 STG.E.U16 desc[UR36][R4.64+0xe2], R83 ;  /* 0x0000e25304002986 */ /* 0x0001e4000c101524 */
[----:B0-----:R-:W-:Y:S02]  /*5c80*/  @P4 IMAD.MOV.U32 R4, RZ, RZ, R6 ;  /* 0x000000ffff044224 */ /* 0x001fe400078e0006 */
[----:B------:R-:W-:-:S05]  /*5c90*/  @P4 IMAD.MOV.U32 R5, RZ, RZ, R7 ;  /* 0x000000ffff054224 */ /* 0x000fca00078e0007 */
[----:B------:R0:W-:Y:S04]  /*5ca0*/  @P4 STG.E.U16 desc[UR36][R4.64+0xf0], R84 ;  /* 0x0000f05404004986 */ /* 0x0001e8000c101524 */
[----:B------:R1:W-:Y:S01]  /*5cb0*/  @P5 STG.E.U16 desc[UR36][R6.64+0xf2], R85 ;  /* 0x0000f25506005986 */ /* 0x0003e2000c101524 */
[----:B0-----:R-:W-:Y:S02]  /*5cc0*/  @P1 IMAD.MOV.U32 R4, RZ, RZ, R8 ;  /* 0x000000ffff041224 */ /* 0x001fe400078e0008 */
[----:B------:R-:W-:-:S05]  /*5cd0*/  @P1 IMAD.MOV.U32 R5, RZ, RZ, R9 ;  /* 0x000000ffff051224 */ /* 0x000fca00078e0009 */
[----:B------:R1:W-:Y:S04]  /*5ce0*/  @P1 STG.E.U16 desc[UR36][R4.64+0xf0], R86 ;  /* 0x0000f05604001986 */ /* 0x0003e8000c101524 */
[----:B------:R1:W-:Y:S02]  /*5cf0*/  @P0 STG.E.U16 desc[UR36][R8.64+0xf2], R87 ;  /* 0x0000f25708000986 */ /* 0x0003e4000c101524 */
.L_x_155:
[----:B------:R-:W-:Y:S05]  /*5d00*/  BSYNC B0 ;  /* 0x0000000000007941 */ /* 0x000fea0003800000 */
.L_x_29:
[----:B------:R-:W-:Y:S01]  /*5d10*/  ULDC UR4, c[0x0][0xc] ;  /* 0x0000030000047ab9 */ /* 0x000fe20000000800 */
[----:B------:R-:W-:Y:S01]  /*5d20*/  ULDC UR5, c[0x0][0x10] ;  /* 0x0000040000057ab9 */ /* 0x000fe20000000800 */
[----:B------:R-:W0:Y:S01]  /*5d30*/  LDC R3, c[0x0][0x14] ;  /* 0x00000500ff037b82 */ /* 0x000e220000000800 */
[----:B------:R-:W-:Y:S01]  /*5d40*/  UIMAD.WIDE.U32 UR4, UR4, UR5, URZ ;  /* 0x00000005040472a5 */ /* 0x000fe2000f8e003f */
[----:B------:R-:W-:Y:S02]  /*5d50*/  IMAD.MOV.U32 R92, RZ, RZ, -0x1 ;  /* 0xffffffffff5c7424 */ /* 0x000fe400078e00ff */
[----:B------:R-:W-:-:S03]  /*5d60*/  IMAD.MOV.U32 R89, RZ, RZ, -0x1 ;  /* 0xffffffffff597424 */ /* 0x000fc600078e00ff */
[----:B0-----:R-:W-:-:S04]  /*5d70*/  IMAD.WIDE.U32 R16, R3, UR4, R16 ;  /* 0x0000000403107c25 */ /* 0x001fc8000f8e0010 */
[----:B------:R-:W-:Y:S01]  /*5d80*/  IMAD R3, R3, UR5, RZ ;  /* 0x0000000503037c24 */ /* 0x000fe2000f8e02ff */
[----:B------:R-:W-:Y:S02]  /*5d90*/  ULDC.64 UR4, c[0x0][0x650] ;  /* 0x0001940000047ab9 */ /* 0x000fe40000000a00 */
[----:B------:R-:W-:Y:S01]  /*5da0*/  ISETP.GE.U32.AND P0, PT, R16, UR4, PT ;  /* 0x0000000410007c0c */ /* 0x000fe2000bf06070 */
[--C-:B------:R-:W-:Y:S01]  /*5db0*/  IMAD.IADD R17, R17, 0x1, R3.reuse ;  /* 0x0000000111117824 */ /* 0x100fe200078e0203 */
[----:B------:R-:W-:-:S04]  /*5dc0*/  PRMT R3, RZ, 0x7610, R3 ;  /* 0x00007610ff037816 */ /* 0x000fc80000000003 */
[----:B------:R-:W-:-:S13]  /*5dd0*/  ISETP.GE.U32.AND.EX P0, PT, R17, UR5, PT, P0 ;  /* 0x0000000511007c0c */ /* 0x000fda000bf06100 */
[----:B------:R-:W-:Y:S05]  /*5de0*/  @P0 BRA `(.L_x_156) ;  /* 0x0000000400640947 */ /* 0x000fea0003800000 */
[----:B---3--:R-:W0:Y:S01]  /*5df0*/  S2R R12, SR_CTAID.X ;  /* 0x00000000000c7919 */ /* 0x008e220000002500 */
[----:B------:R-:W3:Y:S01]  /*5e00*/  LDC.64 R10, c[0x0][0x628] ;  /* 0x00018a00ff0a7b82 */ /* 0x000ee20000000a00 */
[----:B------:R-:W-:Y:S01]  /*5e10*/  ULDC UR4, c[0x0][0x150] ;  /* 0x0000540000047ab9 */ /* 0x000fe20000000800 */
[----:B-12-4-:R-:W-:Y:S01]  /*5e20*/  IMAD.MOV.U32 R8, RZ, RZ, R16 ;  /* 0x000000ffff087224 */ /* 0x016fe200078e0010 */
[----:B-----5:R-:W1:Y:S01]  /*5e30*/  S2R R24, SR_CTAID.Y ;  /* 0x0000000000187919 */ /* 0x020e620000002600 */
[----:B------:R-:W-:-:S04]  /*5e40*/  IMAD.MOV.U32 R9, RZ, RZ, R17 ;  /* 0x000000ffff097224 */ /* 0x000fc800078e0011 */
[----:B------:R-:W2:Y:S08]  /*5e50*/  LDC R21, c[0x0][0x144] ;  /* 0x00005100ff157b82 */ /* 0x000eb00000000800 */
[----:B------:R-:W4:Y:S08]  /*5e60*/  LDC R0, c[0x0][0x630] ;  /* 0x00018c00ff007b82 */ /* 0x000f300000000800 */
[----:B------:R-:W1:Y:S01]  /*5e70*/  LDC.64 R14, c[0x0][0x620] ;  /* 0x00018800ff0e7b82 */ /* 0x000e620000000a00 */
[----:B---3--:R-:W-:-:S04]  /*5e80*/  ISETP.NE.U32.AND P0, PT, R10, RZ, PT ;  /* 0x000000ff0a00720c */ /* 0x008fc80003f05070 */
[----:B------:R-:W-:Y:S02]  /*5e90*/  ISETP.NE.AND.EX P0, PT, R11, RZ, PT, P0 ;  /* 0x000000ff0b00720c */ /* 0x000fe40003f05300 */
[----:B0-----:R-:W-:-:S05]  /*5ea0*/  I2FP.F32.U32 R3, R12 ;  /* 0x0000000c00037245 */ /* 0x001fca0000201000 */
[----:B------:R-:W-:-:S04]  /*5eb0*/  FMUL R3, R3, UR4 ;  /* 0x0000000403037c20 */ /* 0x000fc80008400000 */
[----:B------:R0:W3:Y:S02]  /*5ec0*/  F2I.U32.TRUNC.NTZ R20, R3 ;  /* 0x0000000300147305 */ /* 0x0000e4000020f000 */
[----:B--2-4-:R-:W-:Y:S05]  /*5ed0*/  @!P0 BRA `(.L_x_157) ;  /* 0x0000000000288947 */ /* 0x014fea0003800000 */
[----:B0-----:R-:W0:Y:S02]  /*5ee0*/  LDC R3, c[0x0][0x634] ;  /* 0x00018d00ff037b82 */ /* 0x001e240000000800 */
        /* <DEDUP_REMOVED lines=9> */
.L_x_157:
[----:B------:R-:W2:Y:S01]  /*5f80*/  LDC.64 R28, c[0x0][0x640] ;  /* 0x00019000ff1c7b82 */ /* 0x000ea20000000a00 */
[-CC-:B------:R-:W-:Y:S01]  /*5f90*/  SHF.R.U64 R89, R8, R0.reuse, R9.reuse ;  /* 0x0000000008597219 */ /* 0x180fe20000001209 */
[----:B---3--:R-:W-:Y:S01]  /*5fa0*/  IMAD.MOV R20, RZ, RZ, -R20 ;  /* 0x000000ffff147224 */ /* 0x008fe200078e0a14 */
[----:B------:R-:W-:Y:S01]  /*5fb0*/  SHF.R.U32.HI R0, RZ, R0, R9 ;  /* 0x00000000ff007219 */ /* 0x000fe20000011609 */
[----:B------:R-:W-:Y:S01]  /*5fc0*/  ULDC UR4, c[0x0][0x154] ;  /* 0x0000550000047ab9 */ /* 0x000fe20000000800 */
[----:B0-----:R-:W-:Y:S01]  /*5fd0*/  IADD3 R3, P0, RZ, -R89, RZ ;  /* 0x80000059ff037210 */ /* 0x001fe20007f1e0ff */
[----:B------:R-:W-:Y:S02]  /*5fe0*/  IMAD R21, R21, R20, R12 ;  /* 0x0000001415157224 */ /* 0x000fe400078e020c */
[----:B------:R-:W0:Y:S01]  /*5ff0*/  LDC R6, c[0x0][0x618] ;  /* 0x00018600ff067b82 */ /* 0x000e220000000800 */
[----:B------:R-:W-:Y:S02]  /*6000*/  IMAD.MOV.U32 R7, RZ, RZ, 0x1 ;  /* 0x00000001ff077424 */ /* 0x000fe400078e00ff */
[----:B------:R-:W-:-:S04]  /*6010*/  IMAD.X R5, RZ, RZ, ~R0, P0 ;  /* 0x000000ffff057224 */ /* 0x000fc800000e0e00 */
[-C--:B-1----:R-:W-:Y:S01]  /*6020*/  IMAD R0, R5, R14.reuse, RZ ;  /* 0x0000000e05007224 */ /* 0x082fe200078e02ff */
[----:B------:R-:W1:Y:S01]  /*6030*/  LDC R8, c[0x0][0x608] ;  /* 0x00018200ff087b82 */ /* 0x000e620000000800 */
[----:B------:R-:W-:-:S04]  /*6040*/  IMAD.WIDE.U32 R4, R3, R14, R16 ;  /* 0x0000000e03047225 */ /* 0x000fc800078e0010 */
[----:B------:R-:W-:Y:S01]  /*6050*/  IMAD R3, R3, R15, R0 ;  /* 0x0000000f03037224 */ /* 0x000fe200078e0200 */
[----:B------:R-:W-:Y:S02]  /*6060*/  I2FP.F32.U32 R0, R24 ;  /* 0x0000001800007245 */ /* 0x000fe40000201000 */
[----:B------:R-:W3:Y:S01]  /*6070*/  LDC R26, c[0x0][0x658] ;  /* 0x00019600ff1a7b82 */ /* 0x000ee20000000800 */
[----:B------:R-:W-:Y:S01]  /*6080*/  IMAD.IADD R3, R5, 0x1, R3 ;  /* 0x0000000105037824 */ /* 0x000fe200078e0203 */
[----:B--2---:R-:W-:Y:S01]  /*6090*/  ISETP.NE.U32.AND P0, PT, R28, RZ, PT ;  /* 0x000000ff1c00720c */ /* 0x004fe20003f05070 */
[----:B------:R-:W-:Y:S01]  /*60a0*/  FMUL R0, R0, UR4 ;  /* 0x0000000400007c20 */ /* 0x000fe20008400000 */
[----:B------:R-:W-:Y:S02]  /*60b0*/  IMAD.MOV.U32 R5, RZ, RZ, -0x1 ;  /* 0xffffffffff057424 */ /* 0x000fe400078e00ff */
[----:B------:R-:W-:Y:S01]  /*60c0*/  ISETP.NE.AND.EX P0, PT, R29, RZ, PT, P0 ;  /* 0x000000ff1d00720c */ /* 0x000fe20003f05300 */
[----:B------:R2:W4:Y:S01]  /*60d0*/  F2I.U32.TRUNC.NTZ R13, R0 ;  /* 0x00000000000d7305 */ /* 0x000522000020f000 */
[----:B------:R-:W2:Y:S01]  /*60e0*/  LDC R15, c[0x0][0x148] ;  /* 0x00005200ff0f7b82 */ /* 0x000ea20000000800 */
[----:B0-----:R-:W-:-:S02]  /*60f0*/  SHF.R.U64 R12, R4, R6, R3 ;  /* 0x00000006040c7219 */ /* 0x001fc40000001203 */
[----:B------:R-:W-:-:S05]  /*6100*/  SHF.R.U32.HI R3, RZ, R6, R3 ;  /* 0x00000006ff037219 */ /* 0x000fca0000011603 */
[----:B------:R-:W0:Y:S01]  /*6110*/  LDC R20, c[0x0][0x600] ;  /* 0x00018000ff147b82 */ /* 0x000e220000000800 */
[-CC-:B-1----:R-:W-:Y:S02]  /*6120*/  SHF.R.U64 R10, R12, R8.reuse, R3.reuse ;  /* 0x000000080c0a7219 */ /* 0x182fe40000001203 */
[----:B------:R-:W-:-:S05]  /*6130*/  SHF.R.U32.HI R3, RZ, R8, R3 ;  /* 0x00000008ff037219 */ /* 0x000fca0000011603 */
[----:B------:R-:W1:Y:S01]  /*6140*/  LDC R27, c[0x0][0x648] ;  /* 0x00019200ff1b7b82 */ /* 0x000e620000000800 */
[-C--:B---3--:R-:W-:Y:S02]  /*6150*/  SHF.L.U32 R4, R5, R26.reuse, RZ ;  /* 0x0000001a05047219 */ /* 0x088fe400000006ff */
[-CC-:B------:R-:W-:Y:S02]  /*6160*/  SHF.R.U64 R14, R10, R26.reuse, R3.reuse ;  /* 0x0000001a0a0e7219 */ /* 0x180fe40000001203 */
[----:B------:R-:W-:Y:S02]  /*6170*/  SHF.R.U32.HI R5, RZ, R26, R3 ;  /* 0x0000001aff057219 */ /* 0x000fe40000011603 */
[----:B------:R-:W-:Y:S01]  /*6180*/  LOP3.LUT R25, RZ, R4, RZ, 0x33, !PT ;  /* 0x00000004ff197212 */ /* 0x000fe200078e33ff */
[----:B------:R-:W3:Y:S01]  /*6190*/  LDC R30, c[0x0][0x638] ;  /* 0x00018e00ff1e7b82 */ /* 0x000ee20000000800 */
[----:B------:R-:W-:Y:S01]  /*61a0*/  SHF.L.U32 R26, R7, R26, RZ ;  /* 0x0000001a071a7219 */ /* 0x000fe200000006ff */
[----:B------:R-:W-:-:S06]  /*61b0*/  IMAD.MOV.U32 R4, RZ, RZ, R14 ;  /* 0x000000ffff047224 */ /* 0x000fcc00078e000e */
[----:B------:R-:W0:Y:S01]  /*61c0*/  LDC R31, c[0x0][0x610] ;  /* 0x00018400ff1f7b82 */ /* 0x000e220000000800 */
[----:B----4-:R-:W-:Y:S05]  /*61d0*/  @!P0 BRA `(.L_x_158) ;  /* 0x0000000000288947 */ /* 0x010fea0003800000 */
[----:B------:R-:W4:Y:S02]  /*61e0*/  LDC R3, c[0x0][0x64c] ;  /* 0x00019300ff037b82 */ /* 0x000f240000000800 */
[----:B----4-:R-:W-:-:S05]  /*61f0*/  IADD3 R3, P0, R14, R3, RZ ;  /* 0x000000030e037210 */ /* 0x010fca0007f1e0ff */
        /* <DEDUP_REMOVED lines=8> */
.L_x_158:
[----:B------:R-:W-:Y:S01]  /*6280*/  ISETP.NE.AND P0, PT, R2, 0x1, PT ;  /* 0x000000010200780c */ /* 0x000fe20003f05270 */
[----:B0-----:R-:W-:Y:S01]  /*6290*/  VIADD R7, R20, 0xffffffff ;  /* 0xffffffff14077836 */ /* 0x001fe20000000000 */
[----:B-12---:R-:W-:Y:S01]  /*62a0*/  SHF.R.U64 R0, R4, R27, R5 ;  /* 0x0000001b04007219 */ /* 0x006fe20000001205 */
[----:B------:R-:W-:Y:S01]  /*62b0*/  IMAD.MOV R13, RZ, RZ, -R13 ;  /* 0x000000ffff0d7224 */ /* 0x000fe200078e0a0d */
[----:B------:R-:W-:Y:S01]  /*62c0*/  LOP3.LUT R5, R10, R25, RZ, 0xc0, !PT ;  /* 0x000000190a057212 */ /* 0x000fe200078ec0ff */
[----:B------:R-:W-:Y:S01]  /*62d0*/  IMAD.MOV.U32 R4, RZ, RZ, 0x1 ;  /* 0x00000001ff047424 */ /* 0x000fe200078e00ff */
[----:B------:R-:W-:Y:S01]  /*62e0*/  LOP3.LUT R12, R12, R7, RZ, 0xc0, !PT ;  /* 0x000000070c0c7212 */ /* 0x000fe200078ec0ff */
[----:B------:R-:W-:Y:S02]  /*62f0*/  IMAD.MOV R3, RZ, RZ, -R0 ;  /* 0x000000ffff037224 */ /* 0x000fe400078e0a00 */
[----:B------:R-:W-:Y:S02]  /*6300*/  IMAD R0, R26, R0, R5 ;  /* 0x000000001a007224 */ /* 0x000fe400078e0205 */
[----:B---3--:R-:W-:-:S02]  /*6310*/  IMAD R3, R3, R30, R14 ;  /* 0x0000001e03037224 */ /* 0x008fc400078e020e */
[----:B------:R-:W-:Y:S02]  /*6320*/  @P0 IMAD R21, R15, R13, R24 ;  /* 0x0000000d0f150224 */ /* 0x000fe400078e0218 */
[----:B------:R-:W-:Y:S01]  /*6330*/  IMAD R5, R3, R20, R12 ;  /* 0x0000001403057224 */ /* 0x000fe200078e020c */
[----:B------:R-:W-:Y:S01]  /*6340*/  PRMT R3, R4, 0x7610, R3 ;  /* 0x0000761004037816 */ /* 0x000fe20000000003 */
[----:B------:R-:W-:-:S05]  /*6350*/  IMAD R0, R0, R31, R21 ;  /* 0x0000001f00007224 */ /* 0x000fca00078e0215 */
[----:B------:R-:W-:Y:S02]  /*6360*/  SEL R92, R5, R0, !P0 ;  /* 0x00000000055c7207 */ /* 0x000fe40004000000 */
[----:B------:R-:W-:-:S07]  /*6370*/  SEL R0, R0, R5, !P0 ;  /* 0x0000000500007207 */ /* 0x000fce0004000000 */
.L_x_156:
[----:B------:R-:W-:Y:S01]  /*6380*/  LOP3.LUT P0, RZ, R3, 0xff, RZ, 0xc0, !PT ;  /* 0x000000ff03ff7812 */ /* 0x000fe2000780c0ff */
[----:B------:R-:W-:-:S12]  /*6390*/  IMAD.MOV.U32 R91, RZ, RZ, R0 ;  /* 0x000000ffff5b7224 */ /* 0x000fd800078e0000 */
[----:B------:R-:W-:Y:S05]  /*63a0*/  @P0 BRA `(.L_x_159) ;  /* 0xffffffac003c0947 */ /* 0x000fea000383ffff */
[----:B------:R-:W-:Y:S05]  /*63b0*/  EXIT ;  /* 0x000000000000794d */ /* 0x000fea0003800000 */
.L_x_4:
[----:B0-----:R-:W-:Y:S01]  /*63c0*/  ULDC.64 UR4, c[0x0][0x650] ;  /* 0x0001940000047ab9 */ /* 0x001fe20000000a00 */
        /* <DEDUP_REMOVED lines=25> */
.L_x_161:
[--C-:B------:R-:W-:Y:S01]  /*6560*/  SHF.R.U64 R12, R10, R14, R11.reuse ;  /* 0x0000000e0a0c7219 */ /* 0x100fe2000000120b */
[----:B------:R-:W0:Y:S01]  /*6570*/  LDC R22, c[0x0][0x618] ;  /* 0x00018600ff167b82 */ /* 0x000e220000000800 */
[----:B------:R-:W-:Y:S01]  /*6580*/  I2FP.F32.U32 R6, R4 ;  /* 0x0000000400067245 */ /* 0x000fe20000201000 */
[----:B------:R-:W-:Y:S01]  /*6590*/  ULDC UR4, c[0x0][0x150] ;  /* 0x0000540000047ab9 */ /* 0x000fe20000000800 */
[----:B------:R-:W-:Y:S02]  /*65a0*/  SHF.R.U32.HI R5, RZ, R14, R11 ;  /* 0x0000000eff057219 */ /* 0x000fe4000001160b */
[----:B------:R-:W-:Y:S01]  /*65b0*/  IADD3 R9, P0, RZ, -R12, RZ ;  /* 0x8000000cff097210 */ /* 0x000fe20007f1e0ff */
[----:B------:R-:W-:Y:S01]  /*65c0*/  FMUL R11, R6, UR4 ;  /* 0x00000004060b7c20 */ /* 0x000fe20008400000 */
[----:B------:R-:W-:Y:S01]  /*65d0*/  ULDC UR4, c[0x0][0x154] ;  /* 0x0000550000047ab9 */ /* 0x000fe20000000800 */
[----:B------:R-:W1:Y:S02]  /*65e0*/  LDC.64 R24, c[0x0][0x640] ;  /* 0x00019000ff187b82 */ /* 0x000e640000000a00 */
[----:B------:R-:W-:-:S02]  /*65f0*/  IMAD.X R5, RZ, RZ, ~R5, P0 ;  /* 0x000000ffff057224 */ /* 0x000fc400000e0e05 */
[----:B------:R-:W2:Y:S01]  /*6600*/  F2I.U32.TRUNC.NTZ R11, R11 ;  /* 0x0000000b000b7305 */ /* 0x000ea2000020f000 */
[----:B------:R-:W-:-:S03]  /*6610*/  IMAD.WIDE.U32 R6, R9, R20, R16 ;  /* 0x0000001409067225 */ /* 0x000fc600078e0010 */
[----:B------:R-:W3:Y:S01]  /*6620*/  LDC R13, c[0x0][0x144] ;  /* 0x00005100ff0d7b82 */ /* 0x000ee20000000800 */
[----:B------:R-:W-:-:S04]  /*6630*/  IMAD R8, R5, R20, RZ ;  /* 0x0000001405087224 */ /* 0x000fc800078e02ff */
[----:B------:R-:W-:Y:S02]  /*6640*/  IMAD R5, R9, R21, R8 ;  /* 0x0000001509057224 */ /* 0x000fe400078e0208 */
[----:B------:R-:W-:Y:S01]  /*6650*/  IMAD.MOV.U32 R8, RZ, RZ, -0x1 ;  /* 0xffffffffff087424 */ /* 0x000fe200078e00ff */
[----:B------:R-:W4:Y:S01]  /*6660*/  LDC R14, c[0x0][0x608] ;  /* 0x00018200ff0e7b82 */ /* 0x000f220000000800 */
[----:B------:R-:W-:Y:S01]  /*6670*/  IMAD.IADD R5, R7, 0x1, R5 ;  /* 0x0000000107057824 */ /* 0x000fe200078e0205 */
[----:B------:R-:W-:-:S04]  /*6680*/  I2FP.F32.U32 R7, R3 ;  /* 0x0000000300077245 */ /* 0x000fc80000201000 */
[-C--:B0-----:R-:W-:Y:S01]  /*6690*/  SHF.R.U64 R10, R6, R22.reuse, R5 ;  /* 0x00000016060a7219 */ /* 0x081fe20000001205 */
[----:B--2---:R-:W-:Y:S01]  /*66a0*/  IMAD.MOV R6, RZ, RZ, -R11 ;  /* 0x000000ffff067224 */ /* 0x004fe200078e0a0b */
[----:B------:R-:W0:Y:S01]  /*66b0*/  LDC R9, c[0x0][0x658] ;  /* 0x00019600ff097b82 */ /* 0x000e220000000800 */
[----:B-1----:R-:W-:Y:S01]  /*66c0*/  ISETP.NE.U32.AND P0, PT, R24, RZ, PT ;  /* 0x000000ff1800720c */ /* 0x002fe20003f05070 */
[----:B------:R-:W-:Y:S01]  /*66d0*/  FMUL R7, R7, UR4 ;  /* 0x0000000407077c20 */ /* 0x000fe20008400000 */
[----:B------:R-:W-:Y:S02]  /*66e0*/  SHF.R.U32.HI R5, RZ, R22, R5 ;  /* 0x00000016ff057219 */ /* 0x000fe40000011605 */
[----:B------:R-:W-:-:S03]  /*66f0*/  ISETP.NE.AND.EX P0, PT, R25, RZ, PT, P0 ;  /* 0x000000ff1900720c */ /* 0x000fc60003f05300 */
[----:B------:R-:W1:Y:S01]  /*6700*/  LDC R20, c[0x0][0x148] ;  /* 0x00005200ff147b82 */ /* 0x000e620000000800 */
[----:B---3--:R-:W-:Y:S02]  /*6710*/  IMAD R23, R13, R6, R4 ;  /* 0x000000060d177224 */ /* 0x008fe400078e0204 */
[----:B------:R-:W-:-:S05]  /*6720*/  IMAD.MOV.U32 R6, RZ, RZ, 0x1 ;  /* 0x00000001ff067424 */ /* 0x000fca00078e00ff */
[----:B------:R-:W2:Y:S01]  /*6730*/  LDC R21, c[0x0][0x600] ;  /* 0x00018000ff157b82 */ /* 0x000ea20000000800 */
[-CC-:B----4-:R-:W-:Y:S02]  /*6740*/  SHF.R.U64 R13, R10, R14.reuse, R5.reuse ;  /* 0x0000000e0a0d7219 */ /* 0x190fe40000001205 */
[----:B------:R-:W-:Y:S02]  /*6750*/  SHF.R.U32.HI R4, RZ, R14, R5 ;  /* 0x0000000eff047219 */ /* 0x000fe40000011605 */
[----:B------:R3:W4:Y:S03]  /*6760*/  F2I.U32.TRUNC.NTZ R14, R7 ;  /* 0x00000007000e7305 */ /* 0x000726000020f000 */
[----:B------:R-:W1:Y:S01]  /*6770*/  LDC R26, c[0x0][0x648] ;  /* 0x00019200ff1a7b82 */ /* 0x000e620000000800 */
[-C--:B0-----:R-:W-:Y:S02]  /*6780*/  SHF.R.U64 R15, R13, R9.reuse, R4 ;  /* 0x000000090d0f7219 */ /* 0x081fe40000001204 */
[----:B------:R-:W-:-:S02]  /*6790*/  SHF.L.U32 R8, R8, R9, RZ ;  /* 0x0000000908087219 */ /* 0x000fc400000006ff */
[-C--:B------:R-:W-:Y:S01]  /*67a0*/  SHF.R.U32.HI R5, RZ, R9.reuse, R4 ;  /* 0x00000009ff057219 */ /* 0x080fe20000011604 */
[----:B------:R-:W-:Y:S01]  /*67b0*/  IMAD.MOV.U32 R4, RZ, RZ, R15 ;  /* 0x000000ffff047224 */ /* 0x000fe200078e000f */
[----:B------:R-:W-:Y:S01]  /*67c0*/  SHF.L.U32 R22, R6, R9, RZ ;  /* 0x0000000906167219 */ /* 0x000fe200000006ff */
[----:B------:R-:W0:Y:S01]  /*67d0*/  LDC R27, c[0x0][0x638] ;  /* 0x00018e00ff1b7b82 */ /* 0x000e220000000800 */
[----:B------:R-:W-:-:S07]  /*67e0*/  LOP3.LUT R28, RZ, R8, RZ, 0x33, !PT ;  /* 0x00000008ff1c7212 */ /* 0x000fce00078e33ff */
        /* <DEDUP_REMOVED lines=12> */
.L_x_162:
[----:B------:R-:W-:Y:S01]  /*68b0*/  ISETP.NE.AND P0, PT, R2, 0x1, PT ;  /* 0x000000010200780c */ /* 0x000fe20003f05270 */
[----:B--2---:R-:W-:Y:S01]  /*68c0*/  VIADD R7, R21, 0xffffffff ;  /* 0xffffffff15077836 */ /* 0x004fe20000000000 */
[----:B-1----:R-:W-:Y:S01]  /*68d0*/  SHF.R.U64 R5, R4, R26, R5 ;  /* 0x0000001a04057219 */ /* 0x002fe20000001205 */
[----:B------:R-:W-:Y:S01]  /*68e0*/  IMAD.MOV R14, RZ, RZ, -R14 ;  /* 0x000000ffff0e7224 */ /* 0x000fe200078e0a0e */
[----:B------:R-:W-:Y:S01]  /*68f0*/  LOP3.LUT R4, R13, R28, RZ, 0xc0, !PT ;  /* 0x0000001c0d047212 */ /* 0x000fe200078ec0ff */
[----:B------:R-:W-:Y:S01]  /*6900*/  IMAD.MOV.U32 R8, RZ, RZ, R12 ;  /* 0x000000ffff087224 */ /* 0x000fe200078e000c */
[----:B------:R-:W-:Y:S01]  /*6910*/  LOP3.LUT R10, R10, R7, RZ, 0xc0, !PT ;  /* 0x000000070a0a7212 */ /* 0x000fe200078ec0ff */
[----:B------:R-:W-:Y:S02]  /*6920*/  IMAD.MOV R6, RZ, RZ, -R5 ;  /* 0x000000ffff067224 */ /* 0x000fe400078e0a05 */
[----:B------:R-:W-:-:S04]  /*6930*/  IMAD R4, R22, R5, R4 ;  /* 0x0000000516047224 */ /* 0x000fc800078e0204 */
[----:B------:R-:W-:Y:S02]  /*6940*/  @P0 IMAD R23, R20, R14, R3 ;  /* 0x0000000e14170224 */ /* 0x000fe400078e0203 */
[----:B0-----:R-:W-:Y:S02]  /*6950*/  IMAD R3, R6, R27, R15 ;  /* 0x0000001b06037224 */ /* 0x001fe400078e020f */
[----:B------:R-:W-:Y:S02]  /*6960*/  IMAD R7, R4, R29, R23 ;  /* 0x0000001d04077224 */ /* 0x000fe400078e0217 */
[----:B------:R-:W-:Y:S02]  /*6970*/  IMAD R4, R3, R21, R10 ;  /* 0x0000001503047224 */ /* 0x000fe400078e020a */
[----:B------:R-:W-:-:S03]  /*6980*/  IMAD.MOV.U32 R6, RZ, RZ, 0x1 ;  /* 0x00000001ff067424 */ /* 0x000fc600078e00ff */
[----:B------:R-:W-:Y:S02]  /*6990*/  SEL R9, R4, R7, !P0 ;  /* 0x0000000704097207 */ /* 0x000fe40004000000 */
[----:B------:R-:W-:-:S07]  /*69a0*/  SEL R7, R7, R4, !P0 ;  /* 0x0000000407077207 */ /* 0x000fce0004000000 */
.L_x_160:
[----:B------:R-:W-:-:S08]  /*69b0*/  NOP ;  /* 0x0000000000007918 */ /* 0x000fd00000000000 */
[----:B------:R-:W0:-:S00]  /*69c0*/  USETMAXREG.DEALLOC.CTAPOOL 0x28 ;  /* 0x00000028000079c8 */ /* 0x000e0000080e0500 */
[----:B0-----:R-:W-:-:S13]  /*69d0*/  ISETP.NE.AND P0, PT, R0, RZ, PT ;  /* 0x000000ff0000720c */ /* 0x001fda0003f05270 */
[----:B------:R-:W-:Y:S05]  /*69e0*/  @P0 EXIT ;  /* 0x000000000000094d */ /* 0x000fea0003800000 */
[----:B------:R-:W-:Y:S01]  /*69f0*/  LOP3.LUT P0, RZ, R6, 0xff, RZ, 0xc0, !PT ;  /* 0x000000ff06ff7812 */ /* 0x000fe2000780c0ff */
[----:B------:R-:W-:Y:S02]  /*6a00*/  IMAD.MOV.U32 R0, RZ, RZ, 0x1 ;  /* 0x00000001ff007424 */ /* 0x000fe400078e00ff */
[----:B------:R-:W-:-:S10]  /*6a10*/  IMAD.MOV.U32 R12, RZ, RZ, RZ ;  /* 0x000000ffff0c7224 */ /* 0x000fd400078e00ff */
[----:B------:R-:W-:Y:S05]  /*6a20*/  @!P0 BRA `(.L_x_163) ;  /* 0x0000000c005c8947 */ /* 0x000fea0003800000 */
[----:B------:R-:W0:Y:S01]  /*6a30*/  LDC R0, c[0x0][0x28c] ;  /* 0x0000a300ff007b82 */ /* 0x000e220000000800 */
[----:B------:R-:W-:Y:S01]  /*6a40*/  ULDC UR5, c[0x0][0x658] ;  /* 0x0001960000057ab9 */ /* 0x000fe20000000800 */
[----:B------:R-:W-:Y:S01]  /*6a50*/  UMOV UR7, 0xffffffff ;  /* 0xffffffff00077882 */ /* 0x000fe20000000000 */
[----:B------:R-:W-:Y:S01]  /*6a60*/  ULDC UR6, c[0x0][0xc] ;  /* 0x0000030000067ab9 */ /* 0x000fe20000000800 */
[----:B------:R-:W-:Y:S01]  /*6a70*/  USHF.L.U32 UR8, UR7, UR5, URZ ;  /* 0x0000000507087299 */ /* 0x000fe2000800063f */
[C---:B------:R-:W-:Y:S01]  /*6a80*/  LOP3.LUT P2, RZ, R18.reuse, 0x7f, RZ, 0xc0, !PT ;  /* 0x0000007f12ff7812 */ /* 0x040fe2000784c0ff */
[----:B------:R-:W-:Y:S01]  /*6a90*/  UMOV UR9, 0x1 ;  /* 0x0000000100097882 */ /* 0x000fe20000000000 */
[----:B------:R-:W-:Y:S01]  /*6aa0*/  ULDC UR7, c[0x0][0x10] ;  /* 0x0000040000077ab9 */ /* 0x000fe20000000800 */
[----:B------:R-:W-:Y:S01]  /*6ab0*/  LOP3.LUT P0, RZ, R18, 0x1f, RZ, 0xc0, !PT ;  /* 0x0000001f12ff7812 */ /* 0x000fe2000780c0ff */
[----:B------:R-:W-:Y:S01]  /*6ac0*/  UIMAD.WIDE.U32 UR6, UR6, UR7, URZ ;  /* 0x00000007060672a5 */ /* 0x000fe2000f8e003f */
[----:B------:R-:W-:Y:S01]  /*6ad0*/  BSSY B0, `(.L_x_163) ;  /* 0x00000cc000007945 */ /* 0x000fe20003800000 */
[----:B------:R-:W-:Y:S01]  /*6ae0*/  USHF.L.U32 UR21, UR9, UR5, URZ ;  /* 0x0000000509157299 */ /* 0x000fe2000800063f */
[----:B------:R-:W-:Y:S01]  /*6af0*/  IMAD.MOV.U32 R13, RZ, RZ, 0x1 ;  /* 0x00000001ff0d7424 */ /* 0x000fe200078e00ff */
[----:B------:R-:W-:Y:S01]  /*6b00*/  LOP3.LUT R11, R19, 0x2, RZ, 0xfc, !PT ;  /* 0x00000002130b7812 */ /* 0x000fe200078efcff */
[----:B------:R-:W-:Y:S01]  /*6b10*/  ULDC UR5, c[0x0][0x14] ;  /* 0x0000050000057ab9 */ /* 0x000fe20000000800 */
[----:B------:R-:W-:Y:S01]  /*6b20*/  PLOP3.LUT P0, PT, P0, P2, PT, 0x8a, 0x0 ;  /* 0x000000000000781c */ /* 0x000fe20000705172 */
[----:B------:R-:W-:Y:S01]  /*6b30*/  UIMAD.WIDE.U32 UR26, UR6, UR5, URZ ;  /* 0x00000005061a72a5 */ /* 0x000fe2000f8e003f */
[----:B------:R-:W-:Y:S01]  /*6b40*/  IMAD.MOV.U32 R12, RZ, RZ, RZ ;  /* 0x000000ffff0c7224 */ /* 0x000fe200078e00ff */
[----:B------:R-:W-:Y:S01]  /*6b50*/  UIMAD UR13, UR7, UR5, URZ ;  /* 0x00000005070d72a4 */ /* 0x000fe2000f8e023f */
[----:B------:R-:W-:Y:S01]  /*6b60*/  ULDC UR4, c[0x0][0x600] ;  /* 0x0001800000047ab9 */ /* 0x000fe20000000800 */
[----:B------:R-:W-:-:S02]  /*6b70*/  ULOP3.LUT UR20, URZ, UR8, URZ, 0x33, !UPT ;  /* 0x000000083f147292 */ /* 0x000fc4000f8e333f */
[----:B------:R-:W-:Y:S01]  /*6b80*/  UIADD3 UR4, UR4, -0x1, URZ ;  /* 0xffffffff04047890 */ /* 0x000fe2000fffe03f */
[----:B0-----:R-:W-:Y:S01]  /*6b90*/  VIADD R0, R0, 0x1f ;  /* 0x0000001f00007836 */ /* 0x001fe20000000000 */
[----:B------:R-:W-:Y:S01]  /*6ba0*/  UIADD3 UR13, UR27, UR13, URZ ;  /* 0x0000000d1b0d7290 */ /* 0x000fe2000fffe03f */
[----:B------:R-:W-:-:S03]  /*6bb0*/  ULDC.64 UR28, c[0x0][0x198] ;  /* 0x00006600001c7ab9 */ /* 0x000fc60000000a00 */
[----:B------:R-:W-:-:S04]  /*6bc0*/  SHF.R.S32.HI R3, RZ, 0x1f, R0 ;  /* 0x0000001fff037819 */ /* 0x000fc80000011400 */
[----:B------:R-:W-:Y:S01]  /*6bd0*/  LEA.HI R3, R3, R0, RZ, 0x5 ;  /* 0x0000000003037211 */ /* 0x000fe200078f28ff */
[----:B------:R-:W-:-:S03]  /*6be0*/  IMAD.MOV.U32 R0, RZ, RZ, 0x1 ;  /* 0x00000001ff007424 */ /* 0x000fc600078e00ff */
[----:B------:R-:W-:-:S05]  /*6bf0*/  SHF.R.S32.HI R3, RZ, 0x5, R3 ;  /* 0x00000005ff037819 */ /* 0x000fca0000011403 */
[----:B------:R-:W-:-:S07]  /*6c00*/  VIADD R10, R3, 0x1 ;  /* 0x00000001030a7836 */ /* 0x000fce0000000000 */
.L_x_175:
[----:B------:R-:W-:-:S03]  /*6c10*/  UMOV UR5, 0xffffffff ;  /* 0xffffffff00057882 */ /* 0x000fc60000000000 */
[----:B------:R-:W-:Y:S05]  /*6c20*/  BRA.DIV UR5, `(.L_x_164) ;  /* 0x0000001605307947 */ /* 0x000fea000b800000 */
[----:B------:R-:W-:-:S13]  /*6c30*/  ELECT P6, URZ, PT ;  /* 0x00000000003f782f */ /* 0x000fda00038c0000 */
.L_x_196:
[----:B------:R-:W-:Y:S04]  /*6c40*/  BSSY B1, `(.L_x_165) ;  /* 0x0000042000017945 */ /* 0x000fe80003800000 */
[----:B------:R-:W-:Y:S05]  /*6c50*/  @!P6 BRA `(.L_x_166) ;  /* 0x000000040000e947 */ /* 0x000fea0003800000 */
[----:B------:R-:W0:Y:S02]  /*6c60*/  LDC R4, c[0x0][0x28c] ;  /* 0x0000a300ff047b82 */ /* 0x000e240000000800 */
[----:B0-----:R-:W-:-:S13]  /*6c70*/  ISETP.GE.AND P1, PT, R4, 0x1, PT ;  /* 0x000000010400780c */ /* 0x001fda0003f26270 */
[----:B------:R-:W-:Y:S05]  /*6c80*/  @!P1 BRA `(.L_x_166) ;  /* 0x0000000000f49947 */ /* 0x000fea0003800000 */
[----:B------:R-:W-:Y:S02]  /*6c90*/  IMAD.SHL.U32 R15, R7, 0x80, RZ ;  /* 0x00000080070f7824 */ /* 0x000fe400078e00ff */
[----:B------:R-:W-:Y:S02]  /*6ca0*/  IMAD.SHL.U32 R18, R9, 0x80, RZ ;  /* 0x0000008009127824 */ /* 0x000fe400078e00ff */
[----:B------:R-:W-:Y:S02]  /*6cb0*/  IMAD.MOV.U32 R20, RZ, RZ, RZ ;  /* 0x000000ffff147224 */ /* 0x000fe400078e00ff */
[----:B------:R-:W-:Y:S02]  /*6cc0*/  IMAD.MOV.U32 R4, RZ, RZ, R10 ;  /* 0x000000ffff047224 */ /* 0x000fe400078e000a */
[----:B------:R-:W-:Y:S02]  /*6cd0*/  IMAD.MOV.U32 R5, RZ, RZ, R0 ;  /* 0x000000ffff057224 */ /* 0x000fe400078e0000 */
[----:B------:R-:W-:-:S02]  /*6ce0*/  IMAD.MOV.U32 R6, RZ, RZ, R12 ;  /* 0x000000ffff067224 */ /* 0x000fc400078e000c */
[----:B------:R-:W-:Y:S02]  /*6cf0*/  VIADD R22, R15, 0x40 ;  /* 0x000000400f167836 */ /* 0x000fe40000000000 */
[----:B------:R-:W-:-:S07]  /*6d00*/  VIADD R23, R18, 0x40 ;  /* 0x0000004012177836 */ /* 0x000fce0000000000 */
.L_x_170:
[----:B------:R-:W0:Y:S01]  /*6d10*/  S2R R14, SR_CgaCtaId ;  /* 0x00000000000e7919 */ /* 0x000e220000008800 */
[----:B------:R-:W-:Y:S01]  /*6d20*/  MOV R7, 0x400 ;  /* 0x0000040000077802 */ /* 0x000fe20000000f00 */
[----:B------:R-:W1:Y:S03]  /*6d30*/  @!P2 LDC R9, c[0x0][0x500] ;  /* 0x00014000ff09ab82 */ /* 0x000e660000000800 */
[----:B0-----:R-:W-:Y:S02]  /*6d40*/  LEA R21, R14, R7, 0x18 ;  /* 0x000000070e157211 */ /* 0x001fe400078ec0ff */
[----:B------:R-:W-:-:S03]  /*6d50*/  SHF.L.U32 R7, R5, 0x1f, RZ ;  /* 0x0000001f05077819 */ /* 0x000fc600000006ff */
[----:B------:R-:W-:-:S04]  /*6d60*/  IMAD R14, R6, 0x8, R21 ;  /* 0x00000008060e7824 */ /* 0x000fc800078e0215 */
[----:B------:R-:W0:Y:S02]  /*6d70*/  SYNCS.PHASECHK.TRANS64.TRYWAIT P1, [R14+URZ+0x70], R7 ;  /* 0x000070070e0075a7 */ /* 0x000e24000802017f */
[----:B01----:R-:W-:Y:S05]  /*6d80*/  @!P1 BRA `(.L_x_167) ;  /* 0x0000001000f89947 */ /* 0x003fea0003800000 */
.L_x_197:
[----:B0-----:R-:W-:Y:S01]  /*6d90*/  PRMT R7, R11, 0x9910, RZ ;  /* 0x000099100b077816 */ /* 0x001fe200000000ff */
[----:B------:R0:W-:Y:S03]  /*6da0*/  @!P2 SYNCS.ARRIVE.TRANS64 RZ, [R14+URZ], R9 ;  /* 0x000000090effa9a7 */ /* 0x0001e6000800003f */
[----:B------:R-:W-:-:S13]  /*6db0*/  ISETP.NE.AND P1, PT, R7, 0x2, PT ;  /* 0x000000020700780c */ /* 0x000fda0003f25270 */
[----:B0-----:R-:W-:Y:S05]  /*6dc0*/  @P1 BRA `(.L_x_168) ;  /* 0x0000000000041947 */ /* 0x001fea0003800000 */
[----:B------:R-:W-:Y:S01]  /*6dd0*/  BPT.TRAP 0x1 ;  /* 0x000000040000795c */ /* 0x000fe20000300000 */
.L_x_168:
[----:B------:R-:W-:Y:S05]  /*6de0*/  @P0 BRA `(.L_x_169) ;  /* 0x0000000000040947 */ /* 0x000fea0003800000 */
[----:B------:R-:W-:Y:S01]  /*6df0*/  BPT.TRAP 0x1 ;  /* 0x000000040000795c */ /* 0x000fe20000300000 */
.L_x_169:
[----:B------:R-:W-:Y:S01]  /*6e00*/  IMAD R21, R6, 0x2000, R21 ;  /* 0x0000200006157824 */ /* 0x000fe200078e0215 */
[----:B------:R-:W-:Y:S01]  /*6e10*/  R2UR UR10, R15 ;  /* 0x000000000f0a72ca */ /* 0x000fe200000e0000 */
[----:B------:R-:W-:Y:S01]  /*6e20*/  UIADD3 UR6, UP0, UR28, 0xf0, URZ ;  /* 0x000000f01c067890 */ /* 0x000fe2000ff1e03f */
[----:B------:R-:W-:Y:S01]  /*6e30*/  R2UR UR9, R14 ;  /* 0x000000000e0972ca */ /* 0x000fe200000e0000 */
[----:B------:R-:W-:Y:S01]  /*6e40*/  VIADD R4, R4, 0xffffffff ;  /* 0xffffffff04047836 */ /* 0x000fe20000000000 */
[----:B------:R-:W-:Y:S01]  /*6e50*/  R2UR UR5, R21 ;  /* 0x00000000150572ca */ /* 0x000fe200000e0000 */
[----:B------:R-:W-:Y:S01]  /*6e60*/  UIADD3.X UR7, URZ, UR29, URZ, UP0, !UPT ;  /* 0x0000001d3f077290 */ /* 0x000fe200087fe43f */
[----:B------:R-:W-:Y:S01]  /*6e70*/  R2UR UR11, R20 ;  /* 0x00000000140b72ca */ /* 0x000fe200000e0000 */
[----:B------:R-:W-:Y:S01]  /*6e80*/  UIADD3 UR14, UP1, UR28, 0x1f0, URZ ;  /* 0x000001f01c0e7890 */ /* 0x000fe2000ff3e03f */
[----:B------:R-:W-:Y:S01]  /*6e90*/  R2UR UR12, R8 ;  /* 0x00000000080c72ca */ /* 0x000fe200000e0000 */
[----:B------:R-:W-:Y:S01]  /*6ea0*/  UMOV UR16, 0x0 ;  /* 0x0000000000107882 */ /* 0x000fe20000000000 */
[----:B------:R-:W-:Y:S01]  /*6eb0*/  R2UR UR22, R22 ;  /* 0x00000000161672ca */ /* 0x000fe200000e0000 */
[----:B------:R-:W-:Y:S01]  /*6ec0*/  UIADD3.X UR15, URZ, UR29, URZ, UP1, !UPT ;  /* 0x0000001d3f0f7290 */ /* 0x000fe20008ffe43f */
[----:B------:R-:W-:Y:S01]  /*6ed0*/  R2UR UR23, R18 ;  /* 0x00000000121772ca */ /* 0x000fe200000e0000 */
[----:B------:R-:W-:Y:S01]  /*6ee0*/  UMOV UR17, 0x10000000 ;  /* 0x1000000000117882 */ /* 0x000fe20000000000 */
[----:B------:R-:W-:Y:S01]  /*6ef0*/  R2UR UR24, R23 ;  /* 0x00000000171872ca */ /* 0x000fe200000e0000 */
[----:B------:R-:W-:Y:S01]  /*6f00*/  VIADD R6, R6, 0x1 ;  /* 0x0000000106067836 */ /* 0x000fe20000000000 */
[----:B------:R-:W-:Y:S01]  /*6f10*/  ISETP.GT.AND P3, PT, R4, 0x1, PT ;  /* 0x000000010400780c */ /* 0x000fe20003f64270 */
[----:B------:R-:W-:Y:S01]  /*6f20*/  UIADD3 UR8, UR5, 0x200, URZ ;  /* 0x0000020005087890 */ /* 0x000fe2000fffe03f */
[----:B------:R-:W-:Y:S01]  /*6f30*/  VIADD R20, R20, 0x20 ;  /* 0x0000002014147836 */ /* 0x000fe20000000000 */
[----:B------:R-:W-:Y:S01]  /*6f40*/  UIADD3 UR18, UR5, 0x1200, URZ ;  /* 0x0000120005127890 */ /* 0x000fe2000fffe03f */
[----:B------:R-:W-:Y:S01]  /*6f50*/  ISETP.NE.AND P1, PT, R6, 0xe, PT ;  /* 0x0000000e0600780c */ /* 0x000fe20003f25270 */
[----:B------:R-:W-:-:S02]  /*6f60*/  UIADD3 UR19, UR5, 0x1c200, URZ ;  /* 0x0001c20005137890 */ /* 0x000fc4000fffe03f */
[----:B------:R-:W-:Y:S01]  /*6f70*/  UIADD3 UR5, UR5, 0x1d200, URZ ;  /* 0x0001d20005057890 */ /* 0x000fe2000fffe03f */
[----:B------:R-:W-:Y:S02]  /*6f80*/  SEL R14, RZ, 0x1, P1 ;  /* 0x00000001ff0e7807 */ /* 0x000fe40000800000 */
[----:B------:R0:W-:Y:S01]  /*6f90*/  UTMALDG.3D [UR8], [UR6], desc[UR16] ;  /* 0x00001008060075b4 */ /* 0x0001e20008011000 */
[----:B------:R-:W-:Y:S02]  /*6fa0*/  SEL R6, R6, RZ, P1 ;  /* 0x000000ff06067207 */ /* 0x000fe40000800000 */
[----:B------:R-:W-:Y:S01]  /*6fb0*/  LOP3.LUT R5, R5, R14, RZ, 0x3c, !PT ;  /* 0x0000000e05057212 */ /* 0x000fe200078e3cff */
[----:B0-----:R-:W-:Y:S01]  /*6fc0*/  UMOV UR8, UR18 ;  /* 0x0000001200087c82 */ /* 0x001fe20008000000 */
[----:B------:R-:W-:Y:S02]  /*6fd0*/  UMOV UR10, UR22 ;  /* 0x00000016000a7c82 */ /* 0x000fe40008000000 */
[----:B------:R0:W-:Y:S02]  /*6fe0*/  UTMALDG.3D [UR8], [UR6], desc[UR16] ;  /* 0x00001008060075b4 */ /* 0x0001e40008011000 */
[----:B0-----:R-:W-:Y:S01]  /*6ff0*/  UMOV UR8, UR19 ;  /* 0x0000001300087c82 */ /* 0x001fe20008000000 */
[----:B------:R-:W-:-:S02]  /*7000*/  UMOV UR10, UR23 ;  /* 0x00000017000a7c82 */ /* 0x000fc40008000000 */
[----:B------:R0:W-:Y:S02]  /*7010*/  UTMALDG.3D [UR8], [UR14], desc[UR16] ;  /* 0x000010080e0075b4 */ /* 0x0001e40008011000 */
[----:B0-----:R-:W-:Y:S01]  /*7020*/  UMOV UR8, UR5 ;  /* 0x0000000500087c82 */ /* 0x001fe20008000000 */
[----:B------:R-:W-:Y:S02]  /*7030*/  UMOV UR10, UR24 ;  /* 0x00000018000a7c82 */ /* 0x000fe40008000000 */
[----:B------:R0:W-:Y:S02]  /*7040*/  UTMALDG.3D [UR8], [UR14], desc[UR16] ;  /* 0x000010080e0075b4 */ /* 0x0001e40008011000 */
[----:B0-----:R-:W-:Y:S05]  /*7050*/  @P3 BRA `(.L_x_170) ;  /* 0xfffffffc002c3947 */ /* 0x001fea000383ffff */
.L_x_166:
[----:B------:R-:W-:Y:S05]  /*7060*/  BSYNC B1 ;  /* 0x0000000000017941 */ /* 0x000fea0003800000 */
.L_x_165:
[----:B------:R-:W-:Y:S01]  /*7070*/  LOP3.LUT P3, RZ, R13, 0xff, RZ, 0xc0, !PT ;  /* 0x000000ff0dff7812 */ /* 0x000fe2000786c0ff */
[----:B------:R-:W-:Y:S01]  /*7080*/  IMAD.IADD R12, R3, 0x1, R12 ;  /* 0x00000001030c7824 */ /* 0x000fe200078e020c */
[----:B------:R-:W-:Y:S01]  /*7090*/  IADD3 R16, P4, R16, UR26, RZ ;  /* 0x0000001a10107c10 */ /* 0x000fe2000ff9e0ff */
[----:B------:R-:W-:Y:S01]  /*70a0*/  ULDC.64 UR6, c[0x0][0x650] ;  /* 0x0001940000067ab9 */ /* 0x000fe20000000a00 */
[----:B------:R-:W-:Y:S01]  /*70b0*/  BSSY B1, `(.L_x_171) ;  /* 0x000006b000017945 */ /* 0x000fe20003800000 */
[----:B------:R-:W-:Y:S01]  /*70c0*/  IMAD.MOV.U32 R9, RZ, RZ, -0x1 ;  /* 0xffffffffff097424 */ /* 0x000fe200078e00ff */
[----:B------:R-:W-:Y:S01]  /*70d0*/  SHF.R.U32.HI R4, RZ, 0x1, R12 ;  /* 0x00000001ff047819 */ /* 0x000fe2000001160c */
[----:B------:R-:W-:Y:S01]  /*70e0*/  IMAD.MOV.U32 R8, RZ, RZ, -0x1 ;  /* 0xffffffffff087424 */ /* 0x000fe200078e00ff */
[----:B------:R-:W-:Y:S02]  /*70f0*/  ISETP.GT.U32.AND P1, PT, R12, 0xd, PT ;  /* 0x0000000d0c00780c */ /* 0x000fe40003f24070 */
[----:B------:R-:W-:-:S02]  /*7100*/  IADD3.X R17, R17, UR13, RZ, P4, !PT ;  /* 0x0000000d11117c10 */ /* 0x000fc4000a7fe4ff */
[----:B------:R-:W-:Y:S01]  /*7110*/  ISETP.LT.U32.AND P1, PT, R3, 0xe, P1 ;  /* 0x0000000e0300780c */ /* 0x000fe20000f21070 */
[----:B------:R-:W0:Y:S01]  /*7120*/  @P3 S2R R6, SR_CgaCtaId ;  /* 0x0000000000063919 */ /* 0x000e220000008800 */
[----:B------:R-:W-:Y:S02]  /*7130*/  @P3 MOV R5, 0x400 ;  /* 0x0000040000053802 */ /* 0x000fe40000000f00 */
[----:B------:R-:W-:Y:S02]  /*7140*/  PRMT R13, RZ, 0x7610, R13 ;  /* 0x00007610ff0d7816 */ /* 0x000fe4000000000d */
[----:B0-----:R-:W-:Y:S01]  /*7150*/  @P3 LEA R6, R6, R5, 0x18 ;  /* 0x0000000506063211 */ /* 0x001fe200078ec0ff */
[----:B------:R-:W-:-:S03]  /*7160*/  IMAD.WIDE.U32 R4, R4, -0x6db6db6d, RZ ;  /* 0x9249249304047825 */ /* 0x000fc600078e00ff */
[----:B------:R0:W-:Y:S01]  /*7170*/  @P3 SYNCS.ARRIVE.TRANS64.A1T0 RZ, [R6+URZ+0xf8], RZ ;  /* 0x0000f8ff06ff39a7 */ /* 0x0001e2000810003f */
[----:B------:R-:W-:Y:S02]  /*7180*/  ISETP.GE.U32.AND P3, PT, R3, 0xe, PT ;  /* 0x0000000e0300780c */ /* 0x000fe40003f66070 */
[----:B------:R-:W-:Y:S02]  /*7190*/  SHF.R.U32.HI R7, RZ, 0x2, R5 ;  /* 0x00000002ff077819 */ /* 0x000fe40000011605 */
[----:B------:R-:W-:Y:S02]  /*71a0*/  SEL R5, RZ, 0x1, !P1 ;  /* 0x00000001ff057807 */ /* 0x000fe40004800000 */
[----:B------:R-:W-:Y:S01]  /*71b0*/  ISETP.GE.U32.AND P1, PT, R16, UR6, PT ;  /* 0x0000000610007c0c */ /* 0x000fe2000bf26070 */
[----:B------:R-:W-:Y:S01]  /*71c0*/  IMAD R12, R7, -0xe, R12 ;  /* 0xfffffff2070c7824 */ /* 0x000fe200078e020c */
[----:B------:R-:W-:Y:S02]  /*71d0*/  LOP3.LUT R0, R0, R5, RZ, 0x3c, !PT ;  /* 0x0000000500007212 */ /* 0x000fe400078e3cff */
[----:B------:R-:W-:-:S02]  /*71e0*/  ISETP.GE.U32.AND.EX P1, PT, R17, UR7, PT, P1 ;  /* 0x0000000711007c0c */ /* 0x000fc4000bf26110 */
[----:B------:R-:W-:Y:S02]  /*71f0*/  PRMT R4, RZ, 0x7610, R4 ;  /* 0x00007610ff047816 */ /* 0x000fe40000000004 */
[----:B------:R-:W-:Y:S01]  /*7200*/  @P3 LOP3.LUT R0, R0, 0x1, R7, 0x78, !PT ;  /* 0x0000000100003812 */ /* 0x000fe200078e7807 */
[----:B------:R-:W-:-:S08]  /*7210*/  IMAD.MOV.U32 R7, RZ, RZ, -0x1 ;  /* 0xffffffffff077424 */ /* 0x000fd000078e00ff */
[----:B0-----:R-:W-:Y:S05]  /*7220*/  @P1 BRA `(.L_x_172) ;  /* 0x00000004004c1947 */ /* 0x001fea0003800000 */
[----:B------:R-:W-:Y:S01]  /*7230*/  ULDC.64 UR6, c[0x0][0x628] ;  /* 0x00018a0000067ab9 */ /* 0x000fe20000000a00 */
[----:B------:R-:W0:Y:S01]  /*7240*/  S2R R15, SR_CTAID.X ;  /* 0x00000000000f7919 */ /* 0x000e220000002500 */
[----:B------:R-:W-:Y:S01]  /*7250*/  ISETP.NE.U32.AND P1, PT, RZ, UR6, PT ;  /* 0x00000006ff007c0c */ /* 0x000fe2000bf25070 */
[----:B------:R-:W-:Y:S01]  /*7260*/  ULDC UR8, c[0x0][0x630] ;  /* 0x00018c0000087ab9 */ /* 0x000fe20000000800 */
[----:B------:R-:W-:Y:S01]  /*7270*/  IMAD.MOV.U32 R4, RZ, RZ, R16 ;  /* 0x000000ffff047224 */ /* 0x000fe200078e0010 */
[----:B------:R-:W1:Y:S01]  /*7280*/  S2R R14, SR_CTAID.Y ;  /* 0x00000000000e7919 */ /* 0x000e620000002600 */
[----:B------:R-:W-:Y:S01]  /*7290*/  ISETP.NE.AND.EX P1, PT, RZ, UR7, PT, P1 ;  /* 0x00000007ff007c0c */ /* 0x000fe2000bf25310 */
[----:B------:R-:W-:-:S12]  /*72a0*/  IMAD.MOV.U32 R5, RZ, RZ, R17 ;  /* 0x000000ffff057224 */ /* 0x000fd800078e0011 */
[----:B------:R-:W-:Y:S05]  /*72b0*/  @!P1 BRA `(.L_x_173) ;  /* 0x0000000000289947 */ /* 0x000fea0003800000 */
[----:B------:R-:W-:Y:S02]  /*72c0*/  ULDC UR5, c[0x0][0x634] ;  /* 0x00018d0000057ab9 */ /* 0x000fe40000000800 */
[----:B------:R-:W-:-:S05]  /*72d0*/  IADD3 R9, P1, R16, UR5, RZ ;  /* 0x0000000510097c10 */ /* 0x000fca000ff3e0ff */
[----:B------:R-:W-:-:S04]  /*72e0*/  IMAD.X R21, RZ, RZ, R17, P1 ;  /* 0x000000ffff157224 */ /* 0x000fc800008e0611 */
[----:B------:R-:W-:-:S04]  /*72f0*/  IMAD.WIDE.U32 R6, R21, UR6, RZ ;  /* 0x0000000615067c25 */ /* 0x000fc8000f8e00ff */
[----:B------:R-:W-:-:S04]  /*7300*/  IMAD.WIDE.U32 R6, P1, R9, UR7, R6 ;  /* 0x0000000709067c25 */ /* 0x000fc8000f820006 */
[----:B------:R-:W-:-:S04]  /*7310*/  IMAD.WIDE.U32 R8, R9, UR6, RZ ;  /* 0x0000000609087c25 */ /* 0x000fc8000f8e00ff */
[----:B------:R-:W-:Y:S01]  /*7320*/  IMAD.X R5, RZ, RZ, RZ, P1 ;  /* 0x000000ffff057224 */ /* 0x000fe200008e06ff */
[----:B------:R-:W-:Y:S01]  /*7330*/  IADD3 RZ, P1, R9, R6, RZ ;  /* 0x0000000609ff7210 */ /* 0x000fe20007f3e0ff */
[----:B------:R-:W-:-:S04]  /*7340*/  IMAD.MOV.U32 R4, RZ, RZ, R7 ;  /* 0x000000ffff047224 */ /* 0x000fc800078e0007 */
[----:B------:R-:W-:-:S08]  /*7350*/  IMAD.WIDE.U32.X R4, R21, UR7, R4, P1 ;  /* 0x0000000715047c25 */ /* 0x000fd000088e0404 */
.L_x_173:
[--C-:B------:R-:W-:Y:S01]  /*7360*/  SHF.R.U64 R8, R4, UR8, R5.reuse ;  /* 0x0000000804087c19 */ /* 0x100fe20008001205 */
[----:B------:R-:W-:Y:S01]  /*7370*/  ULDC.64 UR6, c[0x0][0x620] ;  /* 0x0001880000067ab9 */ /* 0x000fe20000000a00 */
[----:B------:R-:W-:Y:S01]  /*7380*/  SHF.R.U32.HI R4, RZ, UR8, R5 ;  /* 0x00000008ff047c19 */ /* 0x000fe20008011605 */
[----:B------:R-:W-:Y:S01]  /*7390*/  ULDC UR5, c[0x0][0x150] ;  /* 0x0000540000057ab9 */ /* 0x000fe20000000800 */
[----:B------:R-:W-:Y:S01]  /*73a0*/  IADD3 R7, P1, RZ, -R8, RZ ;  /* 0x80000008ff077210 */ /* 0x000fe20007f3e0ff */
[----:B------:R-:W2:Y:S01]  /*73b0*/  LDC R24, c[0x0][0x144] ;  /* 0x00005100ff187b82 */ /* 0x000ea20000000800 */
[----:B0-----:R-:W-:Y:S01]  /*73c0*/  I2FP.F32.U32 R9, R15 ;  /* 0x0000000f00097245 */ /* 0x001fe20000201000 */
[----:B------:R-:W-:Y:S02]  /*73d0*/  ULDC.64 UR8, c[0x0][0x640] ;  /* 0x0001900000087ab9 */ /* 0x000fe40000000a00 */
[----:B------:R-:W-:Y:S01]  /*73e0*/  IMAD.X R4, RZ, RZ, ~R4, P1 ;  /* 0x000000ffff047224 */ /* 0x000fe200008e0e04 */
[----:B------:R-:W-:-:S03]  /*73f0*/  ISETP.NE.U32.AND P1, PT, RZ, UR8, PT ;  /* 0x00000008ff007c0c */ /* 0x000fc6000bf25070 */
[----:B------:R-:W-:Y:S01]  /*7400*/  IMAD R6, R4, UR6, RZ ;  /* 0x0000000604067c24 */ /* 0x000fe2000f8e02ff */
[----:B------:R-:W0:Y:S01]  /*7410*/  LDC R21, c[0x0][0x148] ;  /* 0x00005200ff157b82 */ /* 0x000e220000000800 */
[C---:B------:R-:W-:Y:S01]  /*7420*/  IMAD.WIDE.U32 R4, R7.reuse, UR6, R16 ;  /* 0x0000000607047c25 */ /* 0x040fe2000f8e0010 */
[----:B------:R-:W-:Y:S01]  /*7430*/  ULDC UR6, c[0x0][0x154] ;  /* 0x0000550000067ab9 */ /* 0x000fe20000000800 */
[----:B------:R-:W-:Y:S02]  /*7440*/  ISETP.NE.AND.EX P1, PT, RZ, UR9, PT, P1 ;  /* 0x00000009ff007c0c */ /* 0x000fe4000bf25310 */
[----:B------:R-:W-:Y:S02]  /*7450*/  IMAD R7, R7, UR7, R6 ;  /* 0x0000000707077c24 */ /* 0x000fe4000f8e0206 */
[----:B------:R-:W-:Y:S01]  /*7460*/  FMUL R6, R9, UR5 ;  /* 0x0000000509067c20 */ /* 0x000fe20008400000 */
[----:B------:R-:W-:Y:S01]  /*7470*/  ULDC UR5, c[0x0][0x618] ;  /* 0x0001860000057ab9 */ /* 0x000fe20000000800 */
[----:B------:R-:W-:Y:S01]  /*7480*/  ULDC UR7, c[0x0][0x608] ;  /* 0x0001820000077ab9 */ /* 0x000fe20000000800 */
[----:B------:R-:W-:-:S03]  /*7490*/  IMAD.IADD R5, R5, 0x1, R7 ;  /* 0x0000000105057824 */ /* 0x000fc600078e0207 */
[----:B------:R-:W3:Y:S02]  /*74a0*/  F2I.U32.TRUNC.NTZ R6, R6 ;  /* 0x0000000600067305 */ /* 0x000ee4000020f000 */
[----:B------:R-:W-:Y:S02]  /*74b0*/  SHF.R.U64 R9, R4, UR5, R5 ;  /* 0x0000000504097c19 */ /* 0x000fe40008001205 */
[----:B-1----:R-:W-:-:S05]  /*74c0*/  I2FP.F32.U32 R4, R14 ;  /* 0x0000000e00047245 */ /* 0x002fca0000201000 */
[----:B------:R-:W-:Y:S01]  /*74d0*/  FMUL R22, R4, UR6 ;  /* 0x0000000604167c20 */ /* 0x000fe20008400000 */
[----:B------:R-:W-:Y:S01]  /*74e0*/  SHF.R.U32.HI R4, RZ, UR5, R5 ;  /* 0x00000005ff047c19 */ /* 0x000fe20008011605 */
[----:B------:R-:W-:-:S03]  /*74f0*/  ULDC UR5, c[0x0][0x658] ;  /* 0x0001960000057ab9 */ /* 0x000fc60000000800 */
[--C-:B------:R-:W-:Y:S01]  /*7500*/  SHF.R.U64 R20, R9, UR7, R4.reuse ;  /* 0x0000000709147c19 */ /* 0x100fe20008001204 */
[----:B------:R-:W1:Y:S01]  /*7510*/  F2I.U32.TRUNC.NTZ R22, R22 ;  /* 0x0000001600167305 */ /* 0x000e62000020f000 */
[----:B------:R-:W-:Y:S01]  /*7520*/  SHF.R.U32.HI R5, RZ, UR7, R4 ;  /* 0x00000007ff057c19 */ /* 0x000fe20008011604 */
[----:B---3--:R-:W-:-:S03]  /*7530*/  IMAD.MOV R6, RZ, RZ, -R6 ;  /* 0x000000ffff067224 */ /* 0x008fc600078e0a06 */
[----:B------:R-:W-:Y:S01]  /*7540*/  SHF.R.U64 R18, R20, UR5, R5 ;  /* 0x0000000514127c19 */ /* 0x000fe20008001205 */
[----:B--2---:R-:W-:Y:S01]  /*7550*/  IMAD R15, R24, R6, R15 ;  /* 0x00000006180f7224 */ /* 0x004fe200078e020f */
[----:B------:R-:W-:-:S03]  /*7560*/  SHF.R.U32.HI R23, RZ, UR5, R5 ;  /* 0x00000005ff177c19 */ /* 0x000fc60008011605 */
[----:B------:R-:W-:Y:S02]  /*7570*/  IMAD.MOV.U32 R4, RZ, RZ, R18 ;  /* 0x000000ffff047224 */ /* 0x000fe400078e0012 */
[----:B------:R-:W-:Y:S01]  /*7580*/  IMAD.MOV.U32 R5, RZ, RZ, R23 ;  /* 0x000000ffff057224 */ /* 0x000fe200078e0017 */
[----:B-1----:R-:W-:Y:S06]  /*7590*/  @!P1 BRA `(.L_x_174) ;  /* 0x0000000000289947 */ /* 0x002fec0003800000 */
[----:B------:R-:W-:Y:S02]  /*75a0*/  ULDC UR5, c[0x0][0x64c] ;  /* 0x0001930000057ab9 */ /* 0x000fe40000000800 */
[----:B------:R-:W-:-:S05]  /*75b0*/  IADD3 R5, P1, R18, UR5, RZ ;  /* 0x0000000512057c10 */ /* 0x000fca000ff3e0ff */
[----:B------:R-:W-:-:S04]  /*75c0*/  IMAD.X R23, RZ, RZ, R23, P1 ;  /* 0x000000ffff177224 */ /* 0x000fc800008e0617 */
[----:B------:R-:W-:-:S04]  /*75d0*/  IMAD.WIDE.U32 R6, R23, UR8, RZ ;  /* 0x0000000817067c25 */ /* 0x000fc8000f8e00ff */
[----:B------:R-:W-:-:S04]  /*75e0*/  IMAD.WIDE.U32 R6, P1, R5, UR9, R6 ;  /* 0x0000000905067c25 */ /* 0x000fc8000f820006 */
[----:B------:R-:W-:-:S04]  /*75f0*/  IMAD.WIDE.U32 R4, R5, UR8, RZ ;  /* 0x0000000805047c25 */ /* 0x000fc8000f8e00ff */
[----:B------:R-:W-:Y:S01]  /*7600*/  IMAD.MOV.U32 R4, RZ, RZ, R7 ;  /* 0x000000ffff047224 */ /* 0x000fe200078e0007 */
[----:B------:R-:W-:Y:S01]  /*7610*/  IADD3 RZ, P3, R5, R6, RZ ;  /* 0x0000000605ff7210 */ /* 0x000fe20007f7e0ff */
[----:B------:R-:W-:-:S04]  /*7620*/  IMAD.X R5, RZ, RZ, RZ, P1 ;  /* 0x000000ffff057224 */ /* 0x000fc800008e06ff */
[----:B------:R-:W-:-:S08]  /*7630*/  IMAD.WIDE.U32.X R4, R23, UR9, R4, P3 ;  /* 0x0000000917047c25 */ /* 0x000fd000098e0404 */
.L_x_174:
[----:B------:R-:W-:Y:S01]  /*7640*/  ISETP.NE.AND P1, PT, R2, 0x1, PT ;  /* 0x000000010200780c */ /* 0x000fe20003f25270 */
[----:B------:R-:W-:Y:S01]  /*7650*/  ULDC UR5, c[0x0][0x648] ;  /* 0x0001920000057ab9 */ /* 0x000fe20000000800 */
[----:B------:R-:W-:Y:S01]  /*7660*/  LOP3.LUT R20, R20, UR20, RZ, 0xc0, !PT ;  /* 0x0000001414147c12 */ /* 0x000fe2000f8ec0ff */
[----:B------:R-:W-:Y:S01]  /*7670*/  IMAD.MOV R22, RZ, RZ, -R22 ;  /* 0x000000ffff167224 */ /* 0x000fe200078e0a16 */
[----:B------:R-:W-:Y:S01]  /*7680*/  SHF.R.U64 R5, R4, UR5, R5 ;  /* 0x0000000504057c19 */ /* 0x000fe20008001205 */
[----:B------:R-:W-:Y:S01]  /*7690*/  ULDC UR5, c[0x0][0x638] ;  /* 0x00018e0000057ab9 */ /* 0x000fe20000000800 */
[----:B------:R-:W-:Y:S01]  /*76a0*/  LOP3.LUT R9, R9, UR4, RZ, 0xc0, !PT ;  /* 0x0000000409097c12 */ /* 0x000fe2000f8ec0ff */
[----:B------:R-:W-:Y:S01]  /*76b0*/  ULDC UR6, c[0x0][0x610] ;  /* 0x0001840000067ab9 */ /* 0x000fe20000000800 */
[----:B------:R-:W-:Y:S02]  /*76c0*/  IMAD.MOV.U32 R4, RZ, RZ, 0x1 ;  /* 0x00000001ff047424 */ /* 0x000fe400078e00ff */
[----:B------:R-:W-:-:S02]  /*76d0*/  IMAD.MOV R7, RZ, RZ, -R5 ;  /* 0x000000ffff077224 */ /* 0x000fc400078e0a05 */
[----:B------:R-:W-:Y:S02]  /*76e0*/  IMAD R20, R5, UR21, R20 ;  /* 0x0000001505147c24 */ /* 0x000fe4000f8e0214 */
[----:B0-----:R-:W-:Y:S02]  /*76f0*/  @P1 IMAD R15, R21, R22, R14 ;  /* 0x00000016150f1224 */ /* 0x001fe400078e020e */
[----:B------:R-:W-:Y:S01]  /*7700*/  IMAD R18, R7, UR5, R18 ;  /* 0x0000000507127c24 */ /* 0x000fe2000f8e0212 */
[----:B------:R-:W-:Y:S01]  /*7710*/  ULDC UR5, c[0x0][0x600] ;  /* 0x0001800000057ab9 */ /* 0x000fe20000000800 */
[----:B------:R-:W-:Y:S02]  /*7720*/  IMAD R15, R20, UR6, R15 ;  /* 0x00000006140f7c24 */ /* 0x000fe4000f8e020f */
[----:B------:R-:W-:-:S05]  /*7730*/  IMAD R18, R18, UR5, R9 ;  /* 0x0000000512127c24 */ /* 0x000fca000f8e0209 */
[----:B------:R-:W-:Y:S02]  /*7740*/  SEL R9, R18, R15, !P1 ;  /* 0x0000000f12097207 */ /* 0x000fe40004800000 */
[----:B------:R-:W-:-:S07]  /*7750*/  SEL R7, R15, R18, !P1 ;  /* 0x000000120f077207 */ /* 0x000fce0004800000 */
.L_x_172:
[----:B------:R-:W-:Y:S05]  /*7760*/  BSYNC B1 ;  /* 0x0000000000017941 */ /* 0x000fea0003800000 */
.L_x_171:
[----:B------:R-:W-:-:S13]  /*7770*/  LOP3.LUT P1, RZ, R4, 0xff, RZ, 0xc0, !PT ;  /* 0x000000ff04ff7812 */ /* 0x000fda000782c0ff */
[----:B------:R-:W-:Y:S05]  /*7780*/  @P1 BRA `(.L_x_175) ;  /* 0xfffffff400201947 */ /* 0x000fea000383ffff */
[----:B------:R-:W-:Y:S05]  /*7790*/  BSYNC B0 ;  /* 0x0000000000007941 */ /* 0x000fea0003800000 */
.L_x_163:
[----:B------:R-:W-:-:S03]  /*77a0*/  UMOV UR5, 0xffffffff ;  /* 0xffffffff00057882 */ /* 0x000fc60000000000 */
[----:B------:R-:W-:Y:S05]  /*77b0*/  BRA.DIV UR5, `(.L_x_176) ;  /* 0x0000000a05807947 */ /* 0x000fea000b800000 */
[----:B------:R-:W-:-:S13]  /*77c0*/  ELECT P6, URZ, PT ;  /* 0x00000000003f782f */ /* 0x000fda00038c0000 */
.L_x_200:
[----:B------:R-:W-:Y:S04]  /*77d0*/  BSSY B0, `(.L_x_177) ;  /* 0x0000085000007945 */ /* 0x000fe80003800000 */
[----:B------:R-:W-:Y:S05]  /*77e0*/  @!P6 BRA `(.L_x_178) ;  /* 0x00000008000ce947 */ /* 0x000fea0003800000 */
[----:B------:R-:W-:-:S04]  /*77f0*/  LOP3.LUT R19, R19, 0x2, RZ, 0xfc, !PT ;  /* 0x0000000213137812 */ /* 0x000fc800078efcff */
[----:B------:R-:W-:-:S13]  /*7800*/  ISETP.NE.AND P0, PT, R19, 0x3, PT ;  /* 0x000000031300780c */ /* 0x000fda0003f05270 */
[----:B------:R-:W-:Y:S05]  /*7810*/  @!P0 BRA `(.L_x_179) ;  /* 0x0000000000048947 */ /* 0x000fea0003800000 */
[----:B------:R-:W-:Y:S01]  /*7820*/  BPT.TRAP 0x1 ;  /* 0x000000040000795c */ /* 0x000fe20000300000 */
.L_x_179:
[----:B------:R-:W0:Y:S01]  /*7830*/  S2R R3, SR_CgaCtaId ;  /* 0x0000000000037919 */ /* 0x000e220000008800 */
[----:B------:R-:W-:-:S04]  /*7840*/  MOV R2, 0x400 ;  /* 0x0000040000027802 */ /* 0x000fc80000000f00 */
[----:B0-----:R-:W-:Y:S02]  /*7850*/  LEA R3, R3, R2, 0x18 ;  /* 0x0000000203037211 */ /* 0x001fe400078ec0ff */
[----:B------:R-:W-:-:S03]  /*7860*/  SHF.L.U32 R2, R0, 0x1f, RZ ;  /* 0x0000001f00027819 */ /* 0x000fc600000006ff */
[----:B------:R-:W-:-:S04]  /*7870*/  VIADD R3, R3, 0x70 ;  /* 0x0000007003037836 */ /* 0x000fc80000000000 */
[C---:B------:R-:W-:Y:S02]  /*7880*/  IMAD R7, R12.reuse, 0x8, R3 ;  /* 0x000000080c077824 */ /* 0x040fe400078e0203 */
[----:B------:R-:W-:Y:S02]  /*7890*/  VIADD R12, R12, 0x1 ;  /* 0x000000010c0c7836 */ /* 0x000fe40000000000 */
[----:B------:R-:W0:Y:S03]  /*78a0*/  SYNCS.PHASECHK.TRANS64.TRYWAIT P0, [R7+URZ], R2 ;  /* 0x00000002070075a7 */ /* 0x000e26000800017f */
[----:B------:R-:W-:-:S04]  /*78b0*/  ISETP.NE.AND P1, PT, R12, 0xe, PT ;  /* 0x0000000e0c00780c */ /* 0x000fc80003f25270 */
[----:B------:R-:W-:Y:S02]  /*78c0*/  SEL R5, RZ, 0x1, P1 ;  /* 0x00000001ff057807 */ /* 0x000fe40000800000 */
[----:B------:R-:W-:Y:S02]  /*78d0*/  SEL R12, R12, RZ, P1 ;  /* 0x000000ff0c0c7207 */ /* 0x000fe40000800000 */
[----:B------:R-:W-:-:S03]  /*78e0*/  LOP3.LUT R5, R0, R5, RZ, 0x3c, !PT ;  /* 0x0000000500057212 */ /* 0x000fc600078e3cff */
[----:B------:R-:W-:Y:S01]  /*78f0*/  IMAD R9, R12, 0x8, R3 ;  /* 0x000000080c097824 */ /* 0x000fe200078e0203 */
[----:B------:R-:W-:Y:S01]  /*7900*/  SHF.L.U32 R4, R5, 0x1f, RZ ;  /* 0x0000001f05047819 */ /* 0x000fe200000006ff */
[----:B0-----:R-:W-:Y:S06]  /*7910*/  @!P0 BRA `(.L_x_180) ;  /* 0x0000000800488947 */ /* 0x001fec0003800000 */
.L_x_201:
[----:B------:R-:W1:Y:S01]  /*7920*/  SYNCS.PHASECHK.TRANS64.TRYWAIT P0, [R9+URZ], R4 ;  /* 0x00000004090075a7 */ /* 0x000e62000800017f */
[----:B------:R-:W-:-:S05]  /*7930*/  VIADD R0, R12, 0x1 ;  /* 0x000000010c007836 */ /* 0x000fca0000000000 */
[----:B------:R-:W-:-:S04]  /*7940*/  ISETP.NE.AND P1, PT, R0, 0xe, PT ;  /* 0x0000000e0000780c */ /* 0x000fc80003f25270 */
[----:B0-----:R-:W-:Y:S02]  /*7950*/  SEL R2, RZ, 0x1, P1 ;  /* 0x00000001ff027807 */ /* 0x001fe40000800000 */
[----:B------:R-:W-:Y:S02]  /*7960*/  SEL R0, R0, RZ, P1 ;  /* 0x000000ff00007207 */ /* 0x000fe40000800000 */
[----:B------:R-:W-:-:S03]  /*7970*/  LOP3.LUT R7, R5, R2, RZ, 0x3c, !PT ;  /* 0x0000000205077212 */ /* 0x000fc600078e3cff */
[----:B------:R-:W-:Y:S01]  /*7980*/  IMAD R6, R0, 0x8, R3 ;  /* 0x0000000800067824 */ /* 0x000fe200078e0203 */
[----:B------:R-:W-:Y:S01]  /*7990*/  SHF.L.U32 R5, R7, 0x1f, RZ ;  /* 0x0000001f07057819 */ /* 0x000fe200000006ff */
[----:B-1----:R-:W-:Y:S06]  /*79a0*/  @!P0 BRA `(.L_x_181) ;  /* 0x0000000800388947 */ /* 0x002fec0003800000 */
.L_x_202:
[----:B------:R-:W1:Y:S01]  /*79b0*/  SYNCS.PHASECHK.TRANS64.TRYWAIT P0, [R6+URZ], R5 ;  /* 0x00000005060075a7 */ /* 0x000e62000800017f */
[----:B------:R-:W-:-:S05]  /*79c0*/  VIADD R0, R0, 0x1 ;  /* 0x0000000100007836 */ /* 0x000fca0000000000 */
[----:B------:R-:W-:-:S04]  /*79d0*/  ISETP.NE.AND P1, PT, R0, 0xe, PT ;  /* 0x0000000e0000780c */ /* 0x000fc80003f25270 */
[----:B------:R-:W-:Y:S02]  /*79e0*/  SEL R2, RZ, 0x1, P1 ;  /* 0x00000001ff027807 */ /* 0x000fe40000800000 */
[----:B------:R-:W-:Y:S02]  /*79f0*/  SEL R0, R0, RZ, P1 ;  /* 0x000000ff00007207 */ /* 0x000fe40000800000 */
[----:B------:R-:W-:-:S03]  /*7a00*/  LOP3.LUT R7, R7, R2, RZ, 0x3c, !PT ;  /* 0x0000000207077212 */ /* 0x000fc600078e3cff */
[----:B0-----:R-:W-:Y:S01]  /*7a10*/  IMAD R9, R0, 0x8, R3 ;  /* 0x0000000800097824 */ /* 0x001fe200078e0203 */
[----:B------:R-:W-:Y:S01]  /*7a20*/  SHF.L.U32 R4, R7, 0x1f, RZ ;  /* 0x0000001f07047819 */ /* 0x000fe200000006ff */
[----:B-1----:R-:W-:Y:S06]  /*7a30*/  @!P0 BRA `(.L_x_182) ;  /* 0x0000000800288947 */ /* 0x002fec0003800000 */
.L_x_203:
        /* <DEDUP_REMOVED lines=9> */
.L_x_204:
        /* <DEDUP_REMOVED lines=9> */
.L_x_205:
        /* <DEDUP_REMOVED lines=9> */
.L_x_206:
        /* <DEDUP_REMOVED lines=9> */
.L_x_207:
        /* <DEDUP_REMOVED lines=9> */
.L_x_208:
        /* <DEDUP_REMOVED lines=9> */
.L_x_209:
        /* <DEDUP_REMOVED lines=9> */
.L_x_210:
        /* <DEDUP_REMOVED lines=9> */
.L_x_211:
        /* <DEDUP_REMOVED lines=9> */
.L_x_212:
[----:B------:R-:W1:Y:S01]  /*7f50*/  SYNCS.PHASECHK.TRANS64.TRYWAIT P0, [R6+URZ], R5 ;  /* 0x00000005060075a7 */ /* 0x000e62000800017f */
[----:B------:R-:W-:-:S05]  /*7f60*/  VIADD R0, R0, 0x1 ;  /* 0x0000000100007836 */ /* 0x000fca0000000000 */
[----:B------:R-:W-:-:S04]  /*7f70*/  ISETP.NE.AND P1, PT, R0, 0xe, PT ;  /* 0x0000000e0000780c */ /* 0x000fc80003f25270 */
[----:B------:R-:W-:Y:S02]  /*7f80*/  SEL R2, RZ, 0x1, P1 ;  /* 0x00000001ff027807 */ /* 0x000fe40000800000 */
[----:B------:R-:W-:Y:S02]  /*7f90*/  SEL R0, R0, RZ, P1 ;  /* 0x000000ff00007207 */ /* 0x000fe40000800000 */
[----:B------:R-:W-:Y:S01]  /*7fa0*/  LOP3.LUT R2, R7, R2, RZ, 0x3c, !PT ;  /* 0x0000000207027212 */ /* 0x000fe200078e3cff */
[----:B-1----:R-:W-:Y:S06]  /*7fb0*/  @!P0 BRA `(.L_x_192) ;  /* 0x0000000400908947 */ /* 0x002fec0003800000 */
.L_x_213:
[----:B------:R-:W-:Y:S01]  /*7fc0*/  IMAD R3, R0, 0x8, R3 ;  /* 0x0000000800037824 */ /* 0x000fe200078e0203 */
[----:B------:R-:W-:-:S07]  /*7fd0*/  SHF.L.U32 R0, R2, 0x1f, RZ ;  /* 0x0000001f02007819 */ /* 0x000fce00000006ff */
.L_x_193:
[----:B--2---:R2:W3:Y:S02]  /*7fe0*/  SYNCS.PHASECHK.TRANS64.TRYWAIT P0, [R3+URZ], R0 ;  /* 0x00000000030075a7 */ /* 0x0044e4000800017f */
[----:B---3--:R-:W-:Y:S05]  /*7ff0*/  @!P0 NANOSLEEP.SYNCS 0x989680 ;  /* 0x009896800000895d */ /* 0x008fea0003900000 */
[----:B------:R-:W3:Y:S02]  /*8000*/  @!P0 SYNCS.PHASECHK.TRANS64 P0, [R3+URZ], R0 ;  /* 0x00000000030085a7 */ /* 0x000ee4000800007f */
[----:B---3--:R-:W-:Y:S05]  /*8010*/  @!P0 BRA `(.L_x_193) ;  /* 0xfffffffc00f08947 */ /* 0x008fea000383ffff */
.L_x_178:
[----:B------:R-:W-:Y:S05]  /*8020*/  BSYNC B0 ;  /* 0x0000000000007941 */ /* 0x000fea0003800000 */
.L_x_177:
[----:B------:R-:W-:Y:S05]  /*8030*/  EXIT ;  /* 0x000000000000794d */ /* 0x000fea0003800000 */
.L_x_18:
[----:B---3--:R3:W4:Y:S02]  /*8040*/  SYNCS.PHASECHK.TRANS64.TRYWAIT P1, [R3+URZ], R0 ;  /* 0x00000000030075a7 */ /* 0x008724000802017f */
[----:B----4-:R-:W-:Y:S05]  /*8050*/  @!P1 NANOSLEEP.SYNCS 0x989680 ;  /* 0x009896800000995d */ /* 0x010fea0003900000 */
[----:B------:R-:W4:Y:S02]  /*8060*/  @!P1 SYNCS.PHASECHK.TRANS64 P1, [R3+URZ], R0 ;  /* 0x00000000030095a7 */ /* 0x000f24000802007f */
[----:B----4-:R-:W-:Y:S05]  /*8070*/  @!P1 BRA `(.L_x_18) ;  /* 0xfffffffc00f09947 */ /* 0x010fea000383ffff */
[----:B------:R-:W-:Y:S05]  /*8080*/  BRA `(.L_x_17) ;  /* 0xffffff9000bc7947 */ /* 0x000fea000383ffff */
.L_x_23:
[----:B-1----:R-:W-:-:S04]  /*8090*/  IMAD.U32 R4, RZ, RZ, UR4 ;  /* 0x00000004ff047e24 */ /* 0x002fc8000f8e00ff */
[----:B------:R1:W2:Y:S03]  /*80a0*/  SYNCS.PHASECHK.TRANS64.TRYWAIT P1, [R4+URZ], R3 ;  /* 0x00000003040075a7 */ /* 0x0002a6000802017f */
[----:B--2---:R-:W-:Y:S05]  /*80b0*/  @!P1 NANOSLEEP.SYNCS 0x989680 ;  /* 0x009896800000995d */ /* 0x004fea0003900000 */
[----:B------:R-:W2:Y:S02]  /*80c0*/  @!P1 SYNCS.PHASECHK.TRANS64 P1, [R4+URZ], R3 ;  /* 0x00000003040095a7 */ /* 0x000ea4000802007f */
[----:B--2---:R-:W-:Y:S05]  /*80d0*/  @!P1 BRA `(.L_x_23) ;  /* 0xfffffffc00ec9947 */ /* 0x004fea000383ffff */
[----:B------:R-:W-:Y:S05]  /*80e0*/  BRA `(.L_x_22) ;  /* 0xffffff9400587947 */ /* 0x000fea000383ffff */
.L_x_164:
[----:B------:R-:W-:Y:S01]  /*80f0*/  BSSY B1, `(.L_x_194) ;  /* 0x0000006000017945 */ /* 0x000fe20003800000 */
[----:B------:R-:W-:-:S07]  /*8100*/  IMAD.MOV.U32 R15, RZ, RZ, -0x1 ;  /* 0xffffffffff0f7424 */ /* 0x000fce00078e00ff */
[----:B------:R-:W-:Y:S05]  /*8110*/  WARPSYNC.COLLECTIVE R15, `(.L_x_195) ;  /* 0x000000000f0c7348 */ /* 0x000fea0003c00000 */
[----:B------:R-:W-:Y:S02]  /*8120*/  ELECT P6, UR62, PT ;  /* 0x00000000003e782f */ /* 0x000fe400038c0000 */
[----:B------:R-:W-:Y:S01]  /*8130*/  MOV R14, UR62 ;  /* 0x0000003e000e7c02 */ /* 0x000fe20008000f00 */
[----:B------:R-:W-:Y:S10]  /*8140*/  ENDCOLLECTIVE ;  /* 0x000000000000791b */ /* 0x000ff40003800000 */
.L_x_195:
[----:B------:R-:W-:Y:S05]  /*8150*/  BSYNC B1 ;  /* 0x0000000000017941 */ /* 0x000fea0003800000 */
.L_x_194:
[----:B------:R-:W-:Y:S05]  /*8160*/  BRA `(.L_x_196) ;  /* 0xffffffe800b47947 */ /* 0x000fea000383ffff */
.L_x_167:
[----:B0-----:R0:W1:Y:S02]  /*8170*/  SYNCS.PHASECHK.TRANS64.TRYWAIT P1, [R14+URZ+0x70], R7 ;  /* 0x000070070e0075a7 */ /* 0x001064000802017f */
[----:B-1----:R-:W-:Y:S05]  /*8180*/  @!P1 NANOSLEEP.SYNCS 0x989680 ;  /* 0x009896800000995d */ /* 0x002fea0003900000 */
[----:B------:R-:W1:Y:S02]  /*8190*/  @!P1 SYNCS.PHASECHK.TRANS64 P1, [R14+URZ+0x70], R7 ;  /* 0x000070070e0095a7 */ /* 0x000e64000802007f */
[----:B-1----:R-:W-:Y:S05]  /*81a0*/  @!P1 BRA `(.L_x_167) ;  /* 0xfffffffc00f09947 */ /* 0x002fea000383ffff */
[----:B------:R-:W-:Y:S05]  /*81b0*/  BRA `(.L_x_197) ;  /* 0xffffffe800f47947 */ /* 0x000fea000383ffff */
.L_x_176:
[----:B------:R-:W-:Y:S01]  /*81c0*/  BSSY B0, `(.L_x_198) ;  /* 0x0000006000007945 */ /* 0x000fe20003800000 */
[----:B------:R-:W-:-:S07]  /*81d0*/  IMAD.MOV.U32 R15, RZ, RZ, -0x1 ;  /* 0xffffffffff0f7424 */ /* 0x000fce00078e00ff */
[----:B------:R-:W-:Y:S05]  /*81e0*/  WARPSYNC.COLLECTIVE R15, `(.L_x_199) ;  /* 0x000000000f0c7348 */ /* 0x000fea0003c00000 */
[----:B------:R-:W-:Y:S02]  /*81f0*/  ELECT P6, UR62, PT ;  /* 0x00000000003e782f */ /* 0x000fe400038c0000 */
[----:B------:R-:W-:Y:S01]  /*8200*/  MOV R14, UR62 ;  /* 0x0000003e000e7c02 */ /* 0x000fe20008000f00 */
[----:B------:R-:W-:Y:S10]  /*8210*/  ENDCOLLECTIVE ;  /* 0x000000000000791b */ /* 0x000ff40003800000 */
.L_x_199:
[----:B------:R-:W-:Y:S05]  /*8220*/  BSYNC B0 ;  /* 0x0000000000007941 */ /* 0x000fea0003800000 */
.L_x_198:
[----:B------:R-:W-:Y:S05]  /*8230*/  BRA `(.L_x_200) ;  /* 0xfffffff400647947 */ /* 0x000fea000383ffff */
.L_x_180:
[----:B0-----:R0:W1:Y:S02]  /*8240*/  SYNCS.PHASECHK.TRANS64.TRYWAIT P0, [R7+URZ], R2 ;  /* 0x00000002070075a7 */ /* 0x001064000800017f */
[----:B-1----:R-:W-:Y:S05]  /*8250*/  @!P0 NANOSLEEP.SYNCS 0x989680 ;  /* 0x009896800000895d */ /* 0x002fea0003900000 */
[----:B------:R-:W1:Y:S02]  /*8260*/  @!P0 SYNCS.PHASECHK.TRANS64 P0, [R7+URZ], R2 ;  /* 0x00000002070085a7 */ /* 0x000e64000800007f */
[----:B-1----:R-:W-:Y:S05]  /*8270*/  @!P0 BRA `(.L_x_180) ;  /* 0xfffffffc00f08947 */ /* 0x002fea000383ffff */
[----:B------:R-:W-:Y:S05]  /*8280*/  BRA `(.L_x_201) ;  /* 0xfffffff400a47947 */ /* 0x000fea000383ffff */
.L_x_181:
[----:B0-----:R0:W1:Y:S02]  /*8290*/  SYNCS.PHASECHK.TRANS64.TRYWAIT P0, [R9+URZ], R4 ;  /* 0x00000004090075a7 */ /* 0x001064000800017f */
[----:B-1----:R-:W-:Y:S05]  /*82a0*/  @!P0 NANOSLEEP.SYNCS 0x989680 ;  /* 0x009896800000895d */ /* 0x002fea0003900000 */
[----:B------:R-:W1:Y:S02]  /*82b0*/  @!P0 SYNCS.PHASECHK.TRANS64 P0, [R9+URZ], R4 ;  /* 0x00000004090085a7 */ /* 0x000e64000800007f */
[----:B-1----:R-:W-:Y:S05]  /*82c0*/  @!P0 BRA `(.L_x_181) ;  /* 0xfffffffc00f08947 */ /* 0x002fea000383ffff */
[----:B------:R-:W-:Y:S05]  /*82d0*/  BRA `(.L_x_202) ;  /* 0xfffffff400b47947 */ /* 0x000fea000383ffff */
.L_x_182:
[----:B0-----:R0:W1:Y:S02]  /*82e0*/  SYNCS.PHASECHK.TRANS64.TRYWAIT P0, [R6+URZ], R5 ;  /* 0x00000005060075a7 */ /* 0x001064000800017f */
[----:B-1----:R-:W-:Y:S05]  /*82f0*/  @!P0 NANOSLEEP.SYNCS 0x989680 ;  /* 0x009896800000895d */ /* 0x002fea0003900000 */
[----:B------:R-:W1:Y:S02]  /*8300*/  @!P0 SYNCS.PHASECHK.TRANS64 P0, [R6+URZ], R5 ;  /* 0x00000005060085a7 */ /* 0x000e64000800007f */
[----:B-1----:R-:W-:Y:S05]  /*8310*/  @!P0 BRA `(.L_x_182) ;  /* 0xfffffffc00f08947 */ /* 0x002fea000383ffff */
[----:B------:R-:W-:Y:S05]  /*8320*/  BRA `(.L_x_203) ;  /* 0xfffffff400c47947 */ /* 0x000fea000383ffff */
.L_x_183:
[----:B0-----:R0:W1:Y:S02]  /*8330*/  SYNCS.PHASECHK.TRANS64.TRYWAIT P0, [R9+URZ], R4 ;  /* 0x00000004090075a7 */ /* 0x001064000800017f */
[----:B-1----:R-:W-:Y:S05]  /*8340*/  @!P0 NANOSLEEP.SYNCS 0x989680 ;  /* 0x009896800000895d */ /* 0x002fea0003900000 */
[----:B------:R-:W1:Y:S02]  /*8350*/  @!P0 SYNCS.PHASECHK.TRANS64 P0, [R9+URZ], R4 ;  /* 0x00000004090085a7 */ /* 0x000e64000800007f */
[----:B-1----:R-:W-:Y:S05]  /*8360*/  @!P0 BRA `(.L_x_183) ;  /* 0xfffffffc00f08947 */ /* 0x002fea000383ffff */
[----:B------:R-:W-:Y:S05]  /*8370*/  BRA `(.L_x_204) ;  /* 0xfffffff400d47947 */ /* 0x000fea000383ffff */
.L_x_184:
[----:B0-----:R0:W1:Y:S02]  /*8380*/  SYNCS.PHASECHK.TRANS64.TRYWAIT P0, [R6+URZ], R5 ;  /* 0x00000005060075a7 */ /* 0x001064000800017f */
[----:B-1----:R-:W-:Y:S05]  /*8390*/  @!P0 NANOSLEEP.SYNCS 0x989680 ;  /* 0x009896800000895d */ /* 0x002fea0003900000 */
[----:B------:R-:W1:Y:S02]  /*83a0*/  @!P0 SYNCS.PHASECHK.TRANS64 P0, [R6+URZ], R5 ;  /* 0x00000005060085a7 */ /* 0x000e64000800007f */
[----:B-1----:R-:W-:Y:S05]  /*83b0*/  @!P0 BRA `(.L_x_184) ;  /* 0xfffffffc00f08947 */ /* 0x002fea000383ffff */
[----:B------:R-:W-:Y:S05]  /*83c0*/  BRA `(.L_x_205) ;  /* 0xfffffff400e47947 */ /* 0x000fea000383ffff */
.L_x_185:
[----:B0-----:R0:W1:Y:S02]  /*83d0*/  SYNCS.PHASECHK.TRANS64.TRYWAIT P0, [R9+URZ], R4 ;  /* 0x00000004090075a7 */ /* 0x001064000800017f */
[----:B-1----:R-:W-:Y:S05]  /*83e0*/  @!P0 NANOSLEEP.SYNCS 0x989680 ;  /* 0x009896800000895d */ /* 0x002fea0003900000 */
[----:B------:R-:W1:Y:S02]  /*83f0*/  @!P0 SYNCS.PHASECHK.TRANS64 P0, [R9+URZ], R4 ;  /* 0x00000004090085a7 */ /* 0x000e64000800007f */
[----:B-1----:R-:W-:Y:S05]  /*8400*/  @!P0 BRA `(.L_x_185) ;  /* 0xfffffffc00f08947 */ /* 0x002fea000383ffff */
[----:B------:R-:W-:Y:S05]  /*8410*/  BRA `(.L_x_206) ;  /* 0xfffffff400f47947 */ /* 0x000fea000383ffff */
.L_x_186:
[----:B0-----:R0:W1:Y:S02]  /*8420*/  SYNCS.PHASECHK.TRANS64.TRYWAIT P0, [R6+URZ], R5 ;  /* 0x00000005060075a7 */ /* 0x001064000800017f */
[----:B-1----:R-:W-:Y:S05]  /*8430*/  @!P0 NANOSLEEP.SYNCS 0x989680 ;  /* 0x009896800000895d */ /* 0x002fea0003900000 */
[----:B------:R-:W1:Y:S02]  /*8440*/  @!P0 SYNCS.PHASECHK.TRANS64 P0, [R6+URZ], R5 ;  /* 0x00000005060085a7 */ /* 0x000e64000800007f */
[----:B-1----:R-:W-:Y:S05]  /*8450*/  @!P0 BRA `(.L_x_186) ;  /* 0xfffffffc00f08947 */ /* 0x002fea000383ffff */
[----:B------:R-:W-:Y:S05]  /*8460*/  BRA `(.L_x_207) ;  /* 0xfffffff800047947 */ /* 0x000fea000383ffff */
.L_x_187:
[----:B0-----:R0:W1:Y:S02]  /*8470*/  SYNCS.PHASECHK.TRANS64.TRYWAIT P0, [R9+URZ], R4 ;  /* 0x00000004090075a7 */ /* 0x001064000800017f */
[----:B-1----:R-:W-:Y:S05]  /*8480*/  @!P0 NANOSLEEP.SYNCS 0x989680 ;  /* 0x009896800000895d */ /* 0x002fea0003900000 */
[----:B------:R-:W1:Y:S02]  /*8490*/  @!P0 SYNCS.PHASECHK.TRANS64 P0, [R9+URZ], R4 ;  /* 0x00000004090085a7 */ /* 0x000e64000800007f */
[----:B-1----:R-:W-:Y:S05]  /*84a0*/  @!P0 BRA `(.L_x_187) ;  /* 0xfffffffc00f08947 */ /* 0x002fea000383ffff */
[----:B------:R-:W-:Y:S05]  /*84b0*/  BRA `(.L_x_208) ;  /* 0xfffffff800147947 */ /* 0x000fea000383ffff */
.L_x_188:
[----:B0-----:R0:W1:Y:S02]  /*84c0*/  SYNCS.PHASECHK.TRANS64.TRYWAIT P0, [R6+URZ], R5 ;  /* 0x00000005060075a7 */ /* 0x001064000800017f */
[----:B-1----:R-:W-:Y:S05]  /*84d0*/  @!P0 NANOSLEEP.SYNCS 0x989680 ;  /* 0x009896800000895d */ /* 0x002fea0003900000 */
[----:B------:R-:W1:Y:S02]  /*84e0*/  @!P0 SYNCS.PHASECHK.TRANS64 P0, [R6+URZ], R5 ;  /* 0x00000005060085a7 */ /* 0x000e64000800007f */
[----:B-1----:R-:W-:Y:S05]  /*84f0*/  @!P0 BRA `(.L_x_188) ;  /* 0xfffffffc00f08947 */ /* 0x002fea000383ffff */
[----:B------:R-:W-:Y:S05]  /*8500*/  BRA `(.L_x_209) ;  /* 0xfffffff800247947 */ /* 0x000fea000383ffff */
.L_x_189:
[----:B0-----:R0:W1:Y:S02]  /*8510*/  SYNCS.PHASECHK.TRANS64.TRYWAIT P0, [R9+URZ], R4 ;  /* 0x00000004090075a7 */ /* 0x001064000800017f */
[----:B-1----:R-:W-:Y:S05]  /*8520*/  @!P0 NANOSLEEP.SYNCS 0x989680 ;  /* 0x009896800000895d */ /* 0x002fea0003900000 */
[----:B------:R-:W1:Y:S02]  /*8530*/  @!P0 SYNCS.PHASECHK.TRANS64 P0, [R9+URZ], R4 ;  /* 0x00000004090085a7 */ /* 0x000e64000800007f */
[----:B-1----:R-:W-:Y:S05]  /*8540*/  @!P0 BRA `(.L_x_189) ;  /* 0xfffffffc00f08947 */ /* 0x002fea000383ffff */
[----:B------:R-:W-:Y:S05]  /*8550*/  BRA `(.L_x_210) ;  /* 0xfffffff800347947 */ /* 0x000fea000383ffff */
.L_x_190:
[----:B0-----:R0:W1:Y:S02]  /*8560*/  SYNCS.PHASECHK.TRANS64.TRYWAIT P0, [R6+URZ], R5 ;  /* 0x00000005060075a7 */ /* 0x001064000800017f */
[----:B-1----:R-:W-:Y:S05]  /*8570*/  @!P0 NANOSLEEP.SYNCS 0x989680 ;  /* 0x009896800000895d */ /* 0x002fea0003900000 */
[----:B------:R-:W1:Y:S02]  /*8580*/  @!P0 SYNCS.PHASECHK.TRANS64 P0, [R6+URZ], R5 ;  /* 0x00000005060085a7 */ /* 0x000e64000800007f */
[----:B-1----:R-:W-:Y:S05]  /*8590*/  @!P0 BRA `(.L_x_190) ;  /* 0xfffffffc00f08947 */ /* 0x002fea000383ffff */
[----:B------:R-:W-:Y:S05]  /*85a0*/  BRA `(.L_x_211) ;  /* 0xfffffff800447947 */ /* 0x000fea000383ffff */
.L_x_191:
[----:B0-----:R0:W1:Y:S02]  /*85b0*/  SYNCS.PHASECHK.TRANS64.TRYWAIT P0, [R9+URZ], R4 ;  /* 0x00000004090075a7 */ /* 0x001064000800017f */
[----:B-1----:R-:W-:Y:S05]  /*85c0*/  @!P0 NANOSLEEP.SYNCS 0x989680 ;  /* 0x009896800000895d */ /* 0x002fea0003900000 */
[----:B------:R-:W1:Y:S02]  /*85d0*/  @!P0 SYNCS.PHASECHK.TRANS64 P0, [R9+URZ], R4 ;  /* 0x00000004090085a7 */ /* 0x000e64000800007f */
[----:B-1----:R-:W-:Y:S05]  /*85e0*/  @!P0 BRA `(.L_x_191) ;  /* 0xfffffffc00f08947 */ /* 0x002fea000383ffff */
[----:B------:R-:W-:Y:S05]  /*85f0*/  BRA `(.L_x_212) ;  /* 0xfffffff800547947 */ /* 0x000fea000383ffff */
.L_x_192:
[----:B-1----:R1:W2:Y:S02]  /*8600*/  SYNCS.PHASECHK.TRANS64.TRYWAIT P0, [R6+URZ], R5 ;  /* 0x00000005060075a7 */ /* 0x0022a4000800017f */
[----:B--2---:R-:W-:Y:S05]  /*8610*/  @!P0 NANOSLEEP.SYNCS 0x989680 ;  /* 0x009896800000895d */ /* 0x004fea0003900000 */
[----:B------:R-:W2:Y:S02]  /*8620*/  @!P0 SYNCS.PHASECHK.TRANS64 P0, [R6+URZ], R5 ;  /* 0x00000005060085a7 */ /* 0x000ea4000800007f */
[----:B--2---:R-:W-:Y:S05]  /*8630*/  @!P0 BRA `(.L_x_192) ;  /* 0xfffffffc00f08947 */ /* 0x004fea000383ffff */
[----:B------:R-:W-:Y:S05]  /*8640*/  BRA `(.L_x_213) ;  /* 0xfffffff8005c7947 */ /* 0x000fea000383ffff */
.L_x_214:
[----:B------:R-:W-:-:S00]  /*8650*/  BRA `(.L_x_214) ;  /* 0xfffffffc00fc7947 */ /* 0x000fc0000383ffff */
[----:B------:R-:W-:-:S00]  /*8660*/  NOP ;  /* 0x0000000000007918 */ /* 0x000fc00000000000 */
        /* <DEDUP_REMOVED lines=9> */
.L_x_215:


//--------------------- .nv.global.init           --------------------------
	.section	.nv.global.init,"aw",@progbits
.nv.global.init:
	.type		$str$22,@object
	.size		$str$22,($str$23 - $str$22)
$str$22:
        /*0000*/ 	.byte	0x6b, 0x5f, 0x74, 0x69, 0x6c, 0x65, 0x5f, 0x63, 0x6f, 0x75, 0x6e, 0x74, 0x20, 0x3e, 0x3d, 0x20
        /*0010*/ 	.byte	0x31, 0x00
	.type		$str$23,@object
	.size		$str$23,(__unnamed_1 - $str$23)
$str$23:
        /*0012*/ 	.byte	0x2f, 0x74, 0x6d, 0x70, 0x2f, 0x63, 0x75, 0x74, 0x6c, 0x61, 0x73, 0x73, 0x5f, 0x73, 0x77, 0x65
        /*0022*/ 	.byte	0x65, 0x70, 0x5f, 0x73, 0x72, 0x63, 0x2f, 0x69, 0x6e, 0x63, 0x6c, 0x75, 0x64, 0x65, 0x2f, 0x63
        /*0032*/ 	.byte	0x75, 0x74, 0x6c, 0x61, 0x73, 0x73, 0x2f, 0x67, 0x65, 0x6d, 0x6d, 0x2f, 0x63, 0x6f, 0x6c, 0x6c
        /*0042*/ 	.byte	0x65, 0x63, 0x74, 0x69, 0x76, 0x65, 0x2f, 0x73, 0x6d, 0x39, 0x30, 0x5f, 0x6d, 0x6d, 0x61, 0x5f
        /*0052*/ 	.byte	0x74, 0x6d, 0x61, 0x5f, 0x67, 0x6d, 0x6d, 0x61, 0x5f, 0x73, 0x73, 0x5f, 0x77, 0x61, 0x72, 0x70
        /*0062*/ 	.byte	0x73, 0x70, 0x65, 0x63, 0x69, 0x61, 0x6c, 0x69, 0x7a, 0x65, 0x64, 0x2e, 0x68, 0x70, 0x70, 0x00
	.type		__unnamed_1,@object
	.size		__unnamed_1,(.L_0 - __unnamed_1)
__unnamed_1:
        /*0072*/ 	.byte	0x76, 0x6f, 0x69, 0x64, 0x20, 0x63, 0x75, 0x74, 0x6c, 0x61, 0x73, 0x73, 0x3a, 0x3a, 0x67, 0x65
        /* <DEDUP_REMOVED lines=180> */
        /*0bc2*/ 	.byte	0x65, 0x6e, 0x74, 0x69, 0x74, 0x79, 0x5d, 0x00
.L_0:


//--------------------- .nv.shared._ZN7cutlass13device_kernelINS_4gemm6kernel13GemmUniversalIN4cute5tupleIJiiiiEEENS1_10collective13CollectiveMmaINS1_34MainloopSm90TmaGmmaWarpSpecializedILi14ENS5_IJNS4_1CILi1EEESB_SB_EEENS1_35KernelTmaWarpSpecializedCooperativeEEENS5_IJNSA_ILi128EEESF_NSA_ILi32EEEEEENS_10bfloat16_tENS5_IJSB_llEEESI_SJ_NS4_8TiledMMAINS4_8MMA_AtomIJNS4_4SM904GMMA28MMA_64x128x16_F32BF16BF16_SSILNSN_5MajorE1ELSP_1ELNSN_7ScaleInE1ELSQ_1EEEEEENS4_6LayoutINS5_IJNSA_ILi2EEESB_SB_EEENS5_IJSB_NSA_ILi0EEESW_EEEEENS5_IJNS4_10UnderscoreESZ_SZ_EEEEENS4_13SM90_TMA_LOADENS4_14ComposedLayoutINS4_7SwizzleILi3ELi4ELi3EEENS4_18smem_ptr_flag_bitsILi16EEENST_INS5_IJNSA_ILi64EEENSA_ILi8EEEEEENS5_IJSB_S18_EEEEEEEvNS4_8identityES12_S1D_vS1E_EENS_8epilogue10collective6detail29Sm90TmaWarpSpecializedAdapterINS1H_15DefaultEpilogueISI_NS5_IJlSB_lEEES1L_NS1G_6thread17LinearCombinationISI_Li1EffLNS1M_9ScaleType4KindE0ELNS_15FloatRoundStyleE2ESI_EENS1_15EpilogueDefaultEEEEEvvEEEEvNT_6ParamsE --------------------------
	.section	.nv.shared._ZN7cutlass13device_kernelINS_4gemm6kernel13GemmUniversalIN4cute5tupleIJiiiiEEENS1_10collective13CollectiveMmaINS1_34MainloopSm90TmaGmmaWarpSpecializedILi14ENS5_IJNS4_1CILi1EEESB_SB_EEENS1_35KernelTmaWarpSpecializedCooperativeEEENS5_IJNSA_ILi128EEESF_NSA_ILi32EEEEEENS_10bfloat16_tENS5_IJSB_llEEESI_SJ_NS4_8TiledMMAINS4_8MMA_AtomIJNS4_4SM904GMMA28MMA_64x128x16_F32BF16BF16_SSILNSN_5MajorE1ELSP_1ELNSN_7ScaleInE1ELSQ_1EEEEEENS4_6LayoutINS5_IJNSA_ILi2EEESB_SB_EEENS5_IJSB_NSA_ILi0EEESW_EEEEENS5_IJNS4_10UnderscoreESZ_SZ_EEEEENS4_13SM90_TMA_LOADENS4_14ComposedLayoutINS4_7SwizzleILi3ELi4ELi3EEENS4_18smem_ptr_flag_bitsILi16EEENST_INS5_IJNSA_ILi64EEENSA_ILi8EEEEEENS5_IJSB_S18_EEEEEEEvNS4_8identityES12_S1D_vS1E_EENS_8epilogue10collective6detail29Sm90TmaWarpSpecializedAdapterINS1H_15DefaultEpilogueISI_NS5_IJlSB_lEEES1L_NS1G_6thread17LinearCombinationISI_Li1EffLNS1M_9ScaleType4KindE0ELNS_15FloatRoundStyleE2ESI_EENS1_15EpilogueDefaultEEEEEvvEEEEvNT_6ParamsE,"aw",@nobits
	.sectionflags	@""
	.align	16
	.zero		1024


//--------------------- .nv.shared.reserved.0     --------------------------
	.section	.nv.shared.reserved.0,"aw",@nobits
	.weak		__nv_reservedSMEM_offset_0_alias
	.size		__nv_reservedSMEM_offset_0_alias, 0, 0
	.other		__nv_reservedSMEM_offset_0_alias,@"STO_CUDA_RESERVED_SHARED STV_DEFAULT"
__nv_reservedSMEM_offset_0_alias:
	.zero		0


//--------------------- .nv.global                --------------------------
	.section	.nv.global,"aw",@nobits
.nv.global:
	.type		_ZN40_INTERNAL_4baf588b_4_k_cu_52c0ff01_232254cute1_E,@object
	.size		_ZN40_INTERNAL_4baf588b_4_k_cu_52c0ff01_232254cute1_E,(_ZN40_INTERNAL_4baf588b_4_k_cu_52c0ff01_232254cuda3std3__45__cpo6cbeginE - _ZN40_INTERNAL_4baf588b_4_k_cu_52c0ff01_232254cute1_E)
_ZN40_INTERNAL_4baf588b_4_k_cu_52c0ff01_232254cute1_E:
	.zero		1
	.type		_ZN40_INTERNAL_4baf588b_4_k_cu_52c0ff01_232254cuda3std3__45__cpo6cbeginE,@object
	.size		_ZN40_INTERNAL_4baf588b_4_k_cu_52c0ff01_232254cuda3std3__45__cpo6cbeginE,(_ZN40_INTERNAL_4baf588b_4_k_cu_52c0ff01_232254cuda3std3__48in_placeE - _ZN40_INTERNAL_4baf588b_4_k_cu_52c0ff01_232254cuda3std3__45__cpo6cbeginE)
_ZN40_INTERNAL_4baf588b_4_k_cu_52c0ff01_232254cuda3std3__45__cpo6cbeginE:
	.zero		1
	.type		_ZN40_INTERNAL_4baf588b_4_k_cu_52c0ff01_232254cuda3std3__48in_placeE,@object
	.size		_ZN40_INTERNAL_4baf588b_4_k_cu_52c0ff01_232254cuda3std3__48in_placeE,(_ZN40_INTERNAL_4baf588b_4_k_cu_52c0ff01_232254cuda3std6ranges3__45__cpo9iter_moveE - _ZN40_INTERNAL_4baf588b_4_k_cu_52c0ff01_232254cuda3std3__48in_placeE)
_ZN40_INTERNAL_4baf588b_4_k_cu_52c0ff01_232254cuda3std3__48in_placeE:
	.zero		1
	.type		_ZN40_INTERNAL_4baf588b_4_k_cu_52c0ff01_232254cuda3std6ranges3__45__cpo9iter_moveE,@object
	.size		_ZN40_INTERNAL_4baf588b_4_k_cu_52c0ff01_232254cuda3std6ranges3__45__cpo9iter_moveE,(_ZN40_INTERNAL_4baf588b_4_k_cu_52c0ff01_232254cuda3std3__45__cpo5beginE - _ZN40_INTERNAL_4baf588b_4_k_cu_52c0ff01_232254cuda3std6ranges3__45__cpo9iter_moveE)
_ZN40_INTERNAL_4baf588b_4_k_cu_52c0ff01_232254cuda3std6ranges3__45__cpo9iter_moveE:
	.zero		1
	.type		_ZN40_INTERNAL_4baf588b_4_k_cu_52c0ff01_232254cuda3std3__45__cpo5beginE,@object
	.size		_ZN40_INTERNAL_4baf588b_4_k_cu_52c0ff01_232254cuda3std3__45__cpo5beginE,(_ZN40_INTERNAL_4baf588b_4_k_cu_52c0ff01_232254cuda3std3__442_GLOBAL__N__4baf588b_4_k_cu_52c0ff01_232256ignoreE - _ZN40_INTERNAL_4baf588b_4_k_cu_52c0ff01_232254cuda3std3__45__cpo5beginE)
_ZN40_INTERNAL_4baf588b_4_k_cu_52c0ff01_232254cuda3std3__45__cpo5beginE:
	.zero		1
	.type		_ZN40_INTERNAL_4baf588b_4_k_cu_52c0ff01_232254cuda3std3__442_GLOBAL__N__4baf588b_4_k_cu_52c0ff01_232256ignoreE,@object
	.size		_ZN40_INTERNAL_4baf588b_4_k_cu_52c0ff01_232254cuda3std3__442_GLOBAL__N__4baf588b_4_k_cu_52c0ff01_232256ignoreE,(_ZN40_INTERNAL_4baf588b_4_k_cu_52c0ff01_232254cute7productE - _ZN40_INTERNAL_4baf588b_4_k_cu_52c0ff01_232254cuda3std3__442_GLOBAL__N__4baf588b_4_k_cu_52c0ff01_232256ignoreE)
_ZN40_INTERNAL_4baf588b_4_k_cu_52c0ff01_232254cuda3std3__442_GLOBAL__N__4baf588b_4_k_cu_52c0ff01_232256ignoreE:
	.zero		1
	.type		_ZN40_INTERNAL_4baf588b_4_k_cu_52c0ff01_232254cute7productE,@object
	.size		_ZN40_INTERNAL_4baf588b_4_k_cu_52c0ff01_232254cute7productE,(_ZN40_INTERNAL_4baf588b_4_k_cu_52c0ff01_232254cuda3std3__45__cpo3endE - _ZN40_INTERNAL_4baf588b_4_k_cu_52c0ff01_232254cute7productE)
_ZN40_INTERNAL_4baf588b_4_k_cu_52c0ff01_232254cute7productE:
	.zero		1
	.type		_ZN40_INTERNAL_4baf588b_4_k_cu_52c0ff01_232254cuda3std3__45__cpo3endE,@object
	.size		_ZN40_INTERNAL_4baf588b_4_k_cu_52c0ff01_232254cuda3std3__45__cpo3endE,(_ZN40_INTERNAL_4baf588b_4_k_cu_52c0ff01_232254cuda3std3__419piecewise_constructE - _ZN40_INTERNAL_4baf588b_4_k_cu_52c0ff01_232254cuda3std3__45__cpo3endE)
_ZN40_INTERNAL_4baf588b_4_k_cu_52c0ff01_232254cuda3std3__45__cpo3endE:
	.zero		1
	.type		_ZN40_INTERNAL_4baf588b_4_k_cu_52c0ff01_232254cuda3std3__419piecewise_constructE,@object
	.size		_ZN40_INTERNAL_4baf588b_4_k_cu_52c0ff01_232254cuda3std3__419piecewise_constructE,(_ZN40_INTERNAL_4baf588b_4_k_cu_52c0ff01_232254cuda3std3__45__cpo4cendE - _ZN40_INTERNAL_4baf588b_4_k_cu_52c0ff01_232254cuda3std3__419piecewise_constructE)
_ZN40_INTERNAL_4baf588b_4_k_cu_52c0ff01_232254cuda3std3__419piecewise_constructE:
	.zero		1
	.type		_ZN40_INTERNAL_4baf588b_4_k_cu_52c0ff01_232254cuda3std3__45__cpo4cendE,@object
	.size		_ZN40_INTERNAL_4baf588b_4_k_cu_52c0ff01_232254cuda3std3__45__cpo4cendE,(_ZN40_INTERNAL_4baf588b_4_k_cu_52c0ff01_232254cuda3std6ranges3__45__cpo4swapE - _ZN40_INTERNAL_4baf588b_4_k_cu_52c0ff01_232254cuda3std3__45__cpo4cendE)
_ZN40_INTERNAL_4baf588b_4_k_cu_52c0ff01_232254cuda3std3__45__cpo4cendE:
	.zero		1
	.type		_ZN40_INTERNAL_4baf588b_4_k_cu_52c0ff01_232254cuda3std6ranges3__45__cpo4swapE,@object
	.size		_ZN40_INTERNAL_4baf588b_4_k_cu_52c0ff01_232254cuda3std6ranges3__45__cpo4swapE,(.L_8 - _ZN40_INTERNAL_4baf588b_4_k_cu_52c0ff01_232254cuda3std6ranges3__45__cpo4swapE)
_ZN40_INTERNAL_4baf588b_4_k_cu_52c0ff01_232254cuda3std6ranges3__45__cpo4swapE:
	.zero		1
.L_8:


//--------------------- .nv.constant0._ZN7cutlass13device_kernelINS_4gemm6kernel13GemmUniversalIN4cute5tupleIJiiiiEEENS1_10collective13CollectiveMmaINS1_34MainloopSm90TmaGmmaWarpSpecializedILi14ENS5_IJNS4_1CILi1EEESB_SB_EEENS1_35KernelTmaWarpSpecializedCooperativeEEENS5_IJNSA_ILi128EEESF_NSA_ILi32EEEEEENS_10bfloat16_tENS5_IJSB_llEEESI_SJ_NS4_8TiledMMAINS4_8MMA_AtomIJNS4_4SM904GMMA28MMA_64x128x16_F32BF16BF16_SSILNSN_5MajorE1ELSP_1ELNSN_7ScaleInE1ELSQ_1EEEEEENS4_6LayoutINS5_IJNSA_ILi2EEESB_SB_EEENS5_IJSB_NSA_ILi0EEESW_EEEEENS5_IJNS4_10UnderscoreESZ_SZ_EEEEENS4_13SM90_TMA_LOADENS4_14ComposedLayoutINS4_7SwizzleILi3ELi4ELi3EEENS4_18smem_ptr_flag_bitsILi16EEENST_INS5_IJNSA_ILi64EEENSA_ILi8EEEEEENS5_IJSB_S18_EEEEEEEvNS4_8identityES12_S1D_vS1E_EENS_8epilogue10collective6detail29Sm90TmaWarpSpecializedAdapterINS1H_15DefaultEpilogueISI_NS5_IJlSB_lEEES1L_NS1G_6thread17LinearCombinationISI_Li1EffLNS1M_9ScaleType4KindE0ELNS_15FloatRoundStyleE2ESI_EENS1_15EpilogueDefaultEEEEEvvEEEEvNT_6ParamsE --------------------------
	.section	.nv.constant0._ZN7cutlass13device_kernelINS_4gemm6kernel13GemmUniversalIN4cute5tupleIJiiiiEEENS1_10collective13CollectiveMmaINS1_34MainloopSm90TmaGmmaWarpSpecializedILi14ENS5_IJNS4_1CILi1EEESB_SB_EEENS1_35KernelTmaWarpSpecializedCooperativeEEENS5_IJNSA_ILi128EEESF_NSA_ILi32EEEEEENS_10bfloat16_tENS5_IJSB_llEEESI_SJ_NS4_8TiledMMAINS4_8MMA_AtomIJNS4_4SM904GMMA28MMA_64x128x16_F32BF16BF16_SSILNSN_5MajorE1ELSP_1ELNSN_7ScaleInE1ELSQ_1EEEEEENS4_6LayoutINS5_IJNSA_ILi2EEESB_SB_EEENS5_IJSB_NSA_ILi0EEESW_EEEEENS5_IJNS4_10UnderscoreESZ_SZ_EEEEENS4_13SM90_TMA_LOADENS4_14ComposedLayoutINS4_7SwizzleILi3ELi4ELi3EEENS4_18smem_ptr_flag_bitsILi16EEENST_INS5_IJNSA_ILi64EEENSA_ILi8EEEEEENS5_IJSB_S18_EEEEEEEvNS4_8identityES12_S1D_vS1E_EENS_8epilogue10collective6detail29Sm90TmaWarpSpecializedAdapterINS1H_15DefaultEpilogueISI_NS5_IJlSB_lEEES1L_NS1G_6thread17LinearCombinationISI_Li1EffLNS1M_9ScaleType4KindE0ELNS_15FloatRoundStyleE2ESI_EENS1_15EpilogueDefaultEEEEEvvEEEEvNT_6ParamsE,"a",@progbits
	.sectionflags	@""
	.align	4
.nv.constant0._ZN7cutlass13device_kernelINS_4gemm6kernel13GemmUniversalIN4cute5tupleIJiiiiEEENS1_10collective13CollectiveMmaINS1_34MainloopSm90TmaGmmaWarpSpecializedILi14ENS5_IJNS4_1CILi1EEESB_SB_EEENS1_35KernelTmaWarpSpecializedCooperativeEEENS5_IJNSA_ILi128EEESF_NSA_ILi32EEEEEENS_10bfloat16_tENS5_IJSB_llEEESI_SJ_NS4_8TiledMMAINS4_8MMA_AtomIJNS4_4SM904GMMA28MMA_64x128x16_F32BF16BF16_SSILNSN_5MajorE1ELSP_1ELNSN_7ScaleInE1ELSQ_1EEEEEENS4_6LayoutINS5_IJNSA_ILi2EEESB_SB_EEENS5_IJSB_NSA_ILi0EEESW_EEEEENS5_IJNS4_10UnderscoreESZ_SZ_EEEEENS4_13SM90_TMA_LOADENS4_14ComposedLayoutINS4_7SwizzleILi3ELi4ELi3EEENS4_18smem_ptr_flag_bitsILi16EEENST_INS5_IJNSA_ILi64EEENSA_ILi8EEEEEENS5_IJSB_S18_EEEEEEEvNS4_8identityES12_S1D_vS1E_EENS_8epilogue10collective6detail29Sm90TmaWarpSpecializedAdapterINS1H_15DefaultEpilogueISI_NS5_IJlSB_lEEES1L_NS1G_6thread17LinearCombinationISI_Li1EffLNS1M_9ScaleType4KindE0ELNS_15FloatRoundStyleE2ESI_EENS1_15EpilogueDefaultEEEEEvvEEEEvNT_6ParamsE:
	.zero		1664


//--------------------- SYMBOLS --------------------------

	.type		.nv.reservedSmem.offset0,@object
	.size		.nv.reservedSmem.offset0,0x4
	.type		__assertfail,@function
